//
// Generated by NVIDIA NVVM Compiler
//
// Compiler Build ID: CL-36424714
// Cuda compilation tools, release 13.0, V13.0.88
// Based on NVVM 20.0.0
//

.version 9.0
.target sm_100
.address_size 64

	// .globl	_Z8myKernelP9inputDataP10outputData
.extern .func  (.param .b32 func_retval0) vprintf
(
	.param .b64 vprintf_param_0,
	.param .b64 vprintf_param_1
)
;
.global .align 1 .b8 $str[54] = {84, 104, 101, 32, 103, 114, 97, 112, 104, 32, 104, 97, 115, 32, 97, 116, 32, 108, 101, 97, 115, 116, 32, 111, 110, 101, 32, 110, 111, 100, 101, 32, 116, 104, 97, 116, 32, 105, 115, 32, 100, 105, 115, 99, 111, 110, 110, 101, 99, 116, 101, 100, 10};
.global .align 1 .b8 $str$1[18] = {101, 40, 37, 50, 100, 44, 32, 37, 50, 100, 41, 32, 61, 32, 37, 100, 10};
.global .align 1 .b8 $str$2[34] = {77, 105, 110, 105, 109, 117, 109, 32, 83, 112, 97, 110, 110, 105, 110, 103, 32, 84, 114, 101, 101, 32, 118, 97, 108, 117, 101, 32, 61, 32, 37, 100, 10};

.visible .entry _Z8myKernelP9inputDataP10outputData(
	.param .u64 .ptr .align 1 _Z8myKernelP9inputDataP10outputData_param_0,
	.param .u64 .ptr .align 1 _Z8myKernelP9inputDataP10outputData_param_1
)
{
	.local .align 8 .b8 	__local_depot0[16];
	.reg .b64 	%SP;
	.reg .b64 	%SPL;
	.reg .pred 	%p<193>;
	.reg .b32 	%r<467>;
	.reg .b64 	%rd<321>;
	.reg .b64 	%fd<134>;

	mov.u64 	%SPL, __local_depot0;
	cvta.local.u64 	%SP, %SPL;
	ld.param.u64 	%rd60, [_Z8myKernelP9inputDataP10outputData_param_0];
	ld.param.u64 	%rd61, [_Z8myKernelP9inputDataP10outputData_param_1];
	cvta.to.global.u64 	%rd1, %rd61;
	cvta.to.global.u64 	%rd62, %rd60;
	add.u64 	%rd63, %SP, 0;
	add.u64 	%rd2, %SPL, 0;
	mov.u32 	%r217, %ctaid.x;
	mov.u32 	%r218, %ntid.x;
	mov.u32 	%r219, %tid.x;
	mad.lo.s32 	%r1, %r217, %r218, %r219;
	mul.wide.s32 	%rd64, %r1, 32;
	add.s64 	%rd65, %rd62, %rd64;
	add.s64 	%rd3, %rd65, 28;
	ld.global.u32 	%r216, [%rd65+28];
	setp.gt.s32 	%p1, %r216, 104;
	@%p1 bra 	$L__BB0_9;
	setp.eq.s32 	%p4, %r216, 98;
	@%p4 bra 	$L__BB0_14;
	setp.eq.s32 	%p5, %r216, 102;
	@%p5 bra 	$L__BB0_3;
	bra.uni 	$L__BB0_272;
$L__BB0_3:
	ld.global.u32 	%r189, [%rd3+-28];
	ld.global.u64 	%rd46, [%rd3+-20];
	add.s64 	%rd176, %rd1, %rd64;
	ld.global.u64 	%rd47, [%rd176+24];
	setp.lt.s32 	%p119, %r189, 1;
	@%p119 bra 	$L__BB0_272;
	and.b32  	%r190, %r189, 3;
	and.b32  	%r191, %r189, 2147483644;
	mov.b32 	%r460, 0;
$L__BB0_5:
	setp.lt.u32 	%p120, %r189, 4;
	mul.lo.s32 	%r193, %r460, %r189;
	add.s32 	%r308, %r193, %r460;
	mul.wide.u32 	%rd177, %r308, 8;
	add.s64 	%rd48, %rd47, %rd177;
	mov.b32 	%r462, 0;
	@%p120 bra 	$L__BB0_229;
	mov.b32 	%r461, 0;
$L__BB0_7:
	setp.ne.s32 	%p121, %r460, %r461;
	@%p121 bra 	$L__BB0_210;
	mov.b64 	%rd185, 0;
	st.u64 	[%rd48], %rd185;
	bra.uni 	$L__BB0_213;
$L__BB0_9:
	setp.eq.s32 	%p2, %r216, 105;
	@%p2 bra 	$L__BB0_107;
	setp.eq.s32 	%p3, %r216, 109;
	@%p3 bra 	$L__BB0_11;
	bra.uni 	$L__BB0_272;
$L__BB0_11:
	ld.global.u32 	%r60, [%rd3+-28];
	ld.global.u64 	%rd18, [%rd3+-20];
	ld.global.u32 	%r220, [%rd3+-4];
	add.s64 	%rd67, %rd1, %rd64;
	ld.global.u64 	%rd19, [%rd67];
	mul.wide.s32 	%rd68, %r220, 4;
	add.s64 	%rd69, %rd19, %rd68;
	mov.b32 	%r221, 1;
	st.u32 	[%rd69], %r221;
	setp.lt.s32 	%p6, %r60, 1;
	@%p6 bra 	$L__BB0_272;
	and.b32  	%r61, %r60, 3;
	and.b32  	%r62, %r60, 2147483644;
	mov.b32 	%r399, 0;
	mov.u64 	%rd90, $str$1;
$L__BB0_13:
	mov.b32 	%r400, 0;
	bra.uni 	$L__BB0_71;
$L__BB0_14:
	ld.global.u32 	%r2, [%rd3+-28];
	ld.global.u64 	%rd4, [%rd3+-20];
	ld.global.u32 	%r3, [%rd3+-4];
	add.s64 	%rd258, %rd1, %rd64;
	ld.global.u64 	%rd5, [%rd258+8];
	ld.global.u64 	%rd6, [%rd258];
	ld.global.u64 	%rd7, [%rd258+16];
	setp.lt.s32 	%p154, %r2, 1;
	@%p154 bra 	$L__BB0_39;
	and.b32  	%r4, %r2, 15;
	setp.lt.u32 	%p155, %r2, 16;
	mov.b32 	%r373, 0;
	@%p155 bra 	$L__BB0_18;
	and.b32  	%r373, %r2, 2147483632;
	mov.b32 	%r378, 0;
$L__BB0_17:
	.pragma "nounroll";
	mul.wide.u32 	%rd259, %r378, 4;
	add.s64 	%rd260, %rd6, %rd259;
	mov.b32 	%r326, -2;
	st.u32 	[%rd260], %r326;
	st.u32 	[%rd260+4], %r326;
	st.u32 	[%rd260+8], %r326;
	st.u32 	[%rd260+12], %r326;
	st.u32 	[%rd260+16], %r326;
	st.u32 	[%rd260+20], %r326;
	st.u32 	[%rd260+24], %r326;
	st.u32 	[%rd260+28], %r326;
	st.u32 	[%rd260+32], %r326;
	st.u32 	[%rd260+36], %r326;
	st.u32 	[%rd260+40], %r326;
	st.u32 	[%rd260+44], %r326;
	st.u32 	[%rd260+48], %r326;
	st.u32 	[%rd260+52], %r326;
	st.u32 	[%rd260+56], %r326;
	st.u32 	[%rd260+60], %r326;
	add.s32 	%r378, %r378, 16;
	setp.eq.s32 	%p156, %r378, %r373;
	@%p156 bra 	$L__BB0_18;
	bra.uni 	$L__BB0_17;
$L__BB0_18:
	setp.eq.s32 	%p157, %r4, 0;
	@%p157 bra 	$L__BB0_27;
	and.b32  	%r7, %r2, 7;
	setp.lt.u32 	%p158, %r4, 8;
	@%p158 bra 	$L__BB0_21;
	mul.wide.u32 	%rd261, %r373, 4;
	add.s64 	%rd262, %rd6, %rd261;
	mov.b32 	%r327, -2;
	st.u32 	[%rd262], %r327;
	st.u32 	[%rd262+4], %r327;
	st.u32 	[%rd262+8], %r327;
	st.u32 	[%rd262+12], %r327;
	st.u32 	[%rd262+16], %r327;
	st.u32 	[%rd262+20], %r327;
	st.u32 	[%rd262+24], %r327;
	st.u32 	[%rd262+28], %r327;
	add.s32 	%r373, %r373, 8;
$L__BB0_21:
	setp.eq.s32 	%p159, %r7, 0;
	@%p159 bra 	$L__BB0_27;
	and.b32  	%r10, %r2, 3;
	setp.lt.u32 	%p160, %r7, 4;
	@%p160 bra 	$L__BB0_24;
	mul.wide.u32 	%rd263, %r373, 4;
	add.s64 	%rd264, %rd6, %rd263;
	mov.b32 	%r328, -2;
	st.u32 	[%rd264], %r328;
	st.u32 	[%rd264+4], %r328;
	st.u32 	[%rd264+8], %r328;
	st.u32 	[%rd264+12], %r328;
	add.s32 	%r373, %r373, 4;
$L__BB0_24:
	setp.eq.s32 	%p161, %r10, 0;
	@%p161 bra 	$L__BB0_27;
	mov.b32 	%r377, 0;
$L__BB0_26:
	.pragma "nounroll";
	mul.wide.u32 	%rd265, %r373, 4;
	add.s64 	%rd266, %rd6, %rd265;
	mov.b32 	%r330, -2;
	st.u32 	[%rd266], %r330;
	add.s32 	%r373, %r373, 1;
	add.s32 	%r377, %r377, 1;
	setp.ne.s32 	%p162, %r377, %r10;
	@%p162 bra 	$L__BB0_26;
$L__BB0_27:
	setp.lt.u32 	%p163, %r2, 16;
	mov.b32 	%r380, 0;
	@%p163 bra 	$L__BB0_30;
	and.b32  	%r380, %r2, 2147483632;
	mov.b32 	%r379, 0;
$L__BB0_29:
	.pragma "nounroll";
	mul.wide.u32 	%rd267, %r379, 4;
	add.s64 	%rd268, %rd7, %rd267;
	mov.b32 	%r333, -2;
	st.u32 	[%rd268], %r333;
	st.u32 	[%rd268+4], %r333;
	st.u32 	[%rd268+8], %r333;
	st.u32 	[%rd268+12], %r333;
	st.u32 	[%rd268+16], %r333;
	st.u32 	[%rd268+20], %r333;
	st.u32 	[%rd268+24], %r333;
	st.u32 	[%rd268+28], %r333;
	st.u32 	[%rd268+32], %r333;
	st.u32 	[%rd268+36], %r333;
	st.u32 	[%rd268+40], %r333;
	st.u32 	[%rd268+44], %r333;
	st.u32 	[%rd268+48], %r333;
	st.u32 	[%rd268+52], %r333;
	st.u32 	[%rd268+56], %r333;
	st.u32 	[%rd268+60], %r333;
	add.s32 	%r379, %r379, 16;
	setp.ne.s32 	%p164, %r379, %r380;
	@%p164 bra 	$L__BB0_29;
$L__BB0_30:
	setp.eq.s32 	%p165, %r4, 0;
	@%p165 bra 	$L__BB0_39;
	and.b32  	%r23, %r2, 7;
	setp.lt.u32 	%p166, %r4, 8;
	@%p166 bra 	$L__BB0_33;
	mul.wide.u32 	%rd269, %r380, 4;
	add.s64 	%rd270, %rd7, %rd269;
	mov.b32 	%r334, -2;
	st.u32 	[%rd270], %r334;
	st.u32 	[%rd270+4], %r334;
	st.u32 	[%rd270+8], %r334;
	st.u32 	[%rd270+12], %r334;
	st.u32 	[%rd270+16], %r334;
	st.u32 	[%rd270+20], %r334;
	st.u32 	[%rd270+24], %r334;
	st.u32 	[%rd270+28], %r334;
	add.s32 	%r380, %r380, 8;
$L__BB0_33:
	setp.eq.s32 	%p167, %r23, 0;
	@%p167 bra 	$L__BB0_39;
	and.b32  	%r26, %r2, 3;
	setp.lt.u32 	%p168, %r23, 4;
	@%p168 bra 	$L__BB0_36;
	mul.wide.u32 	%rd271, %r380, 4;
	add.s64 	%rd272, %rd7, %rd271;
	mov.b32 	%r335, -2;
	st.u32 	[%rd272], %r335;
	st.u32 	[%rd272+4], %r335;
	st.u32 	[%rd272+8], %r335;
	st.u32 	[%rd272+12], %r335;
	add.s32 	%r380, %r380, 4;
$L__BB0_36:
	setp.eq.s32 	%p169, %r26, 0;
	@%p169 bra 	$L__BB0_39;
	mov.b32 	%r384, 0;
$L__BB0_38:
	.pragma "nounroll";
	mul.wide.u32 	%rd273, %r380, 4;
	add.s64 	%rd274, %rd7, %rd273;
	mov.b32 	%r337, -2;
	st.u32 	[%rd274], %r337;
	add.s32 	%r380, %r380, 1;
	add.s32 	%r384, %r384, 1;
	setp.ne.s32 	%p170, %r384, %r26;
	@%p170 bra 	$L__BB0_38;
$L__BB0_39:
	setp.lt.s32 	%p171, %r2, 1;
	mul.wide.s32 	%rd275, %r3, 4;
	add.s64 	%rd276, %rd7, %rd275;
	mov.b32 	%r338, -1;
	st.u32 	[%rd276], %r338;
	st.u32 	[%rd6], %r3;
	add.s64 	%rd277, %rd5, %rd275;
	mov.b32 	%r339, 1;
	st.u32 	[%rd277], %r339;
	@%p171 bra 	$L__BB0_272;
	and.b32  	%r33, %r2, 3;
	and.b32  	%r34, %r2, 2147483644;
	mov.b32 	%r396, 1;
	mov.b32 	%r391, 0;
	bra.uni 	$L__BB0_54;
$L__BB0_41:
	setp.eq.s32 	%p183, %r33, 0;
	@%p183 bra 	$L__BB0_53;
	add.s32 	%r361, %r386, %r48;
	mul.wide.u32 	%rd301, %r361, 4;
	add.s64 	%rd302, %rd4, %rd301;
	ld.u32 	%r362, [%rd302];
	setp.lt.s32 	%p184, %r362, 1;
	@%p184 bra 	$L__BB0_45;
	mul.wide.u32 	%rd303, %r386, 4;
	add.s64 	%rd8, %rd5, %rd303;
	ld.u32 	%r363, [%rd8];
	setp.ne.s32 	%p185, %r363, 0;
	@%p185 bra 	$L__BB0_45;
	add.s32 	%r38, %r396, 1;
	mul.wide.s32 	%rd304, %r396, 4;
	add.s64 	%rd305, %rd6, %rd304;
	st.u32 	[%rd305], %r386;
	mov.b32 	%r364, 1;
	st.u32 	[%rd8], %r364;
	add.s64 	%rd307, %rd7, %rd303;
	st.u32 	[%rd307], %r47;
	mov.u32 	%r396, %r38;
$L__BB0_45:
	setp.eq.s32 	%p186, %r33, 1;
	@%p186 bra 	$L__BB0_53;
	cvt.u64.u32 	%rd308, %r48;
	cvt.u64.u32 	%rd9, %r386;
	add.s64 	%rd309, %rd9, %rd308;
	shl.b64 	%rd310, %rd309, 2;
	add.s64 	%rd10, %rd4, %rd310;
	ld.u32 	%r365, [%rd10+4];
	setp.lt.s32 	%p187, %r365, 1;
	@%p187 bra 	$L__BB0_49;
	shl.b64 	%rd311, %rd9, 2;
	add.s64 	%rd11, %rd5, %rd311;
	ld.u32 	%r366, [%rd11+4];
	setp.ne.s32 	%p188, %r366, 0;
	@%p188 bra 	$L__BB0_49;
	add.s32 	%r40, %r396, 1;
	mul.wide.s32 	%rd312, %r396, 4;
	add.s64 	%rd313, %rd6, %rd312;
	add.s32 	%r367, %r386, 1;
	st.u32 	[%rd313], %r367;
	mov.b32 	%r368, 1;
	st.u32 	[%rd11+4], %r368;
	add.s64 	%rd315, %rd7, %rd311;
	st.u32 	[%rd315+4], %r47;
	mov.u32 	%r396, %r40;
$L__BB0_49:
	setp.eq.s32 	%p189, %r33, 2;
	@%p189 bra 	$L__BB0_53;
	ld.u32 	%r369, [%rd10+8];
	setp.lt.s32 	%p190, %r369, 1;
	@%p190 bra 	$L__BB0_53;
	shl.b64 	%rd316, %rd9, 2;
	add.s64 	%rd12, %rd5, %rd316;
	ld.u32 	%r370, [%rd12+8];
	setp.ne.s32 	%p191, %r370, 0;
	@%p191 bra 	$L__BB0_53;
	add.s32 	%r42, %r396, 1;
	mul.wide.s32 	%rd317, %r396, 4;
	add.s64 	%rd318, %rd6, %rd317;
	add.s32 	%r371, %r386, 2;
	st.u32 	[%rd318], %r371;
	mov.b32 	%r372, 1;
	st.u32 	[%rd12+8], %r372;
	add.s64 	%rd320, %rd7, %rd316;
	st.u32 	[%rd320+8], %r47;
	mov.u32 	%r396, %r42;
$L__BB0_53:
	setp.eq.s32 	%p192, %r391, %r2;
	@%p192 bra 	$L__BB0_272;
$L__BB0_54:
	mov.u32 	%r44, %r391;
	add.s32 	%r391, %r44, 1;
	mul.wide.u32 	%rd278, %r44, 4;
	add.s64 	%rd279, %rd6, %rd278;
	ld.u32 	%r47, [%rd279];
	setp.lt.s32 	%p172, %r47, 0;
	@%p172 bra 	$L__BB0_272;
	setp.lt.u32 	%p173, %r2, 4;
	mul.lo.s32 	%r48, %r47, %r2;
	mov.b32 	%r386, 0;
	@%p173 bra 	$L__BB0_41;
	mov.b32 	%r393, 0;
$L__BB0_57:
	add.s32 	%r345, %r393, %r48;
	mul.wide.u32 	%rd280, %r345, 4;
	add.s64 	%rd13, %rd4, %rd280;
	ld.u32 	%r346, [%rd13];
	setp.lt.s32 	%p174, %r346, 1;
	@%p174 bra 	$L__BB0_60;
	mul.wide.u32 	%rd281, %r393, 4;
	add.s64 	%rd14, %rd5, %rd281;
	ld.u32 	%r347, [%rd14];
	setp.ne.s32 	%p175, %r347, 0;
	@%p175 bra 	$L__BB0_60;
	add.s32 	%r51, %r396, 1;
	mul.wide.s32 	%rd282, %r396, 4;
	add.s64 	%rd283, %rd6, %rd282;
	st.u32 	[%rd283], %r393;
	mov.b32 	%r348, 1;
	st.u32 	[%rd14], %r348;
	add.s64 	%rd285, %rd7, %rd281;
	st.u32 	[%rd285], %r47;
	mov.u32 	%r396, %r51;
$L__BB0_60:
	ld.u32 	%r349, [%rd13+4];
	setp.lt.s32 	%p176, %r349, 1;
	@%p176 bra 	$L__BB0_63;
	mul.wide.u32 	%rd286, %r393, 4;
	add.s64 	%rd15, %rd5, %rd286;
	ld.u32 	%r350, [%rd15+4];
	setp.ne.s32 	%p177, %r350, 0;
	@%p177 bra 	$L__BB0_63;
	add.s32 	%r53, %r396, 1;
	mul.wide.s32 	%rd287, %r396, 4;
	add.s64 	%rd288, %rd6, %rd287;
	add.s32 	%r351, %r393, 1;
	st.u32 	[%rd288], %r351;
	mov.b32 	%r352, 1;
	st.u32 	[%rd15+4], %r352;
	add.s64 	%rd290, %rd7, %rd286;
	st.u32 	[%rd290+4], %r47;
	mov.u32 	%r396, %r53;
$L__BB0_63:
	ld.u32 	%r353, [%rd13+8];
	setp.lt.s32 	%p178, %r353, 1;
	@%p178 bra 	$L__BB0_66;
	mul.wide.u32 	%rd291, %r393, 4;
	add.s64 	%rd16, %rd5, %rd291;
	ld.u32 	%r354, [%rd16+8];
	setp.ne.s32 	%p179, %r354, 0;
	@%p179 bra 	$L__BB0_66;
	add.s32 	%r55, %r396, 1;
	mul.wide.s32 	%rd292, %r396, 4;
	add.s64 	%rd293, %rd6, %rd292;
	add.s32 	%r355, %r393, 2;
	st.u32 	[%rd293], %r355;
	mov.b32 	%r356, 1;
	st.u32 	[%rd16+8], %r356;
	add.s64 	%rd295, %rd7, %rd291;
	st.u32 	[%rd295+8], %r47;
	mov.u32 	%r396, %r55;
$L__BB0_66:
	ld.u32 	%r357, [%rd13+12];
	setp.lt.s32 	%p180, %r357, 1;
	@%p180 bra 	$L__BB0_69;
	mul.wide.u32 	%rd296, %r393, 4;
	add.s64 	%rd17, %rd5, %rd296;
	ld.u32 	%r358, [%rd17+12];
	setp.ne.s32 	%p181, %r358, 0;
	@%p181 bra 	$L__BB0_69;
	add.s32 	%r57, %r396, 1;
	mul.wide.s32 	%rd297, %r396, 4;
	add.s64 	%rd298, %rd6, %rd297;
	add.s32 	%r359, %r393, 3;
	st.u32 	[%rd298], %r359;
	mov.b32 	%r360, 1;
	st.u32 	[%rd17+12], %r360;
	add.s64 	%rd300, %rd7, %rd296;
	st.u32 	[%rd300+12], %r47;
	mov.u32 	%r396, %r57;
$L__BB0_69:
	add.s32 	%r393, %r393, 4;
	setp.eq.s32 	%p182, %r393, %r34;
	mov.u32 	%r386, %r34;
	@%p182 bra 	$L__BB0_41;
	bra.uni 	$L__BB0_57;
$L__BB0_70:
	add.s32 	%r400, %r400, 1;
	setp.eq.s32 	%p8, %r400, %r60;
	@%p8 bra 	$L__BB0_272;
$L__BB0_71:
	mul.wide.u32 	%rd70, %r400, 4;
	add.s64 	%rd71, %rd19, %rd70;
	ld.u32 	%r224, [%rd71];
	setp.ne.s32 	%p7, %r224, 0;
	@%p7 bra 	$L__BB0_70;
	mov.b32 	%r425, -1;
	mov.f64 	%fd122, 0d7FF0000000000000;
	mov.b32 	%r401, 0;
	mov.u32 	%r424, %r425;
$L__BB0_73:
	mul.wide.u32 	%rd72, %r401, 4;
	add.s64 	%rd73, %rd19, %rd72;
	ld.u32 	%r227, [%rd73];
	setp.eq.s32 	%p9, %r227, 0;
	@%p9 bra 	$L__BB0_100;
	setp.lt.u32 	%p10, %r60, 4;
	mul.lo.s32 	%r69, %r401, %r60;
	mov.b32 	%r417, 0;
	@%p10 bra 	$L__BB0_85;
	mov.b32 	%r404, 0;
$L__BB0_76:
	cvt.u64.u32 	%rd20, %r404;
	mul.wide.u32 	%rd74, %r404, 4;
	add.s64 	%rd21, %rd19, %rd74;
	ld.u32 	%r231, [%rd21];
	setp.ne.s32 	%p11, %r231, 0;
	@%p11 bra 	$L__BB0_78;
	cvt.u32.u64 	%r232, %rd20;
	add.s32 	%r233, %r232, %r69;
	mul.wide.u32 	%rd75, %r233, 4;
	add.s64 	%rd76, %rd18, %rd75;
	ld.u32 	%r234, [%rd76];
	setp.gt.s32 	%p12, %r234, 0;
	cvt.rn.f64.s32 	%fd56, %r234;
	setp.gt.f64 	%p13, %fd122, %fd56;
	and.pred  	%p14, %p12, %p13;
	selp.b32 	%r424, %r401, %r424, %p14;
	selp.b32 	%r425, %r232, %r425, %p14;
	selp.f64 	%fd122, %fd56, %fd122, %p14;
$L__BB0_78:
	ld.u32 	%r235, [%rd21+4];
	setp.ne.s32 	%p15, %r235, 0;
	cvt.u64.u32 	%rd77, %r69;
	add.s64 	%rd78, %rd20, %rd77;
	shl.b64 	%rd79, %rd78, 2;
	add.s64 	%rd22, %rd18, %rd79;
	@%p15 bra 	$L__BB0_80;
	cvt.u32.u64 	%r236, %rd20;
	add.s32 	%r237, %r236, 1;
	ld.u32 	%r238, [%rd22+4];
	setp.gt.s32 	%p16, %r238, 0;
	cvt.rn.f64.s32 	%fd58, %r238;
	setp.gt.f64 	%p17, %fd122, %fd58;
	and.pred  	%p18, %p16, %p17;
	selp.b32 	%r424, %r401, %r424, %p18;
	selp.b32 	%r425, %r237, %r425, %p18;
	selp.f64 	%fd122, %fd58, %fd122, %p18;
$L__BB0_80:
	ld.u32 	%r239, [%rd21+8];
	setp.ne.s32 	%p19, %r239, 0;
	@%p19 bra 	$L__BB0_82;
	cvt.u32.u64 	%r240, %rd20;
	add.s32 	%r241, %r240, 2;
	ld.u32 	%r242, [%rd22+8];
	setp.gt.s32 	%p20, %r242, 0;
	cvt.rn.f64.s32 	%fd60, %r242;
	setp.gt.f64 	%p21, %fd122, %fd60;
	and.pred  	%p22, %p20, %p21;
	selp.b32 	%r424, %r401, %r424, %p22;
	selp.b32 	%r425, %r241, %r425, %p22;
	selp.f64 	%fd122, %fd60, %fd122, %p22;
$L__BB0_82:
	ld.u32 	%r243, [%rd21+12];
	setp.ne.s32 	%p23, %r243, 0;
	@%p23 bra 	$L__BB0_84;
	cvt.u32.u64 	%r244, %rd20;
	add.s32 	%r245, %r244, 3;
	ld.u32 	%r246, [%rd22+12];
	setp.gt.s32 	%p24, %r246, 0;
	cvt.rn.f64.s32 	%fd62, %r246;
	setp.gt.f64 	%p25, %fd122, %fd62;
	and.pred  	%p26, %p24, %p25;
	selp.b32 	%r424, %r401, %r424, %p26;
	selp.b32 	%r425, %r245, %r425, %p26;
	selp.f64 	%fd122, %fd62, %fd122, %p26;
$L__BB0_84:
	cvt.u32.u64 	%r247, %rd20;
	add.s32 	%r404, %r247, 4;
	setp.ne.s32 	%p27, %r404, %r62;
	mov.u32 	%r417, %r62;
	@%p27 bra 	$L__BB0_76;
$L__BB0_85:
	setp.eq.s32 	%p28, %r61, 0;
	@%p28 bra 	$L__BB0_100;
	cvt.u64.u32 	%rd23, %r417;
	mul.wide.u32 	%rd80, %r417, 4;
	add.s64 	%rd24, %rd19, %rd80;
	ld.u32 	%r248, [%rd24];
	setp.ne.s32 	%p29, %r248, 0;
	@%p29 bra 	$L__BB0_90;
	add.s32 	%r249, %r417, %r69;
	mul.wide.u32 	%rd81, %r249, 4;
	add.s64 	%rd82, %rd18, %rd81;
	ld.u32 	%r95, [%rd82];
	setp.lt.s32 	%p30, %r95, 1;
	@%p30 bra 	$L__BB0_90;
	cvt.rn.f64.u32 	%fd13, %r95;
	setp.leu.f64 	%p31, %fd122, %fd13;
	@%p31 bra 	$L__BB0_90;
	mov.u32 	%r424, %r401;
	mov.u32 	%r425, %r417;
	mov.f64 	%fd122, %fd13;
$L__BB0_90:
	setp.eq.s32 	%p32, %r61, 1;
	@%p32 bra 	$L__BB0_100;
	ld.u32 	%r250, [%rd24+4];
	setp.ne.s32 	%p33, %r250, 0;
	cvt.u64.u32 	%rd83, %r69;
	add.s64 	%rd84, %rd23, %rd83;
	shl.b64 	%rd85, %rd84, 2;
	add.s64 	%rd25, %rd18, %rd85;
	@%p33 bra 	$L__BB0_95;
	ld.u32 	%r98, [%rd25+4];
	setp.lt.s32 	%p34, %r98, 1;
	@%p34 bra 	$L__BB0_95;
	cvt.rn.f64.u32 	%fd15, %r98;
	setp.leu.f64 	%p35, %fd122, %fd15;
	@%p35 bra 	$L__BB0_95;
	add.s32 	%r425, %r417, 1;
	mov.u32 	%r424, %r401;
	mov.f64 	%fd122, %fd15;
$L__BB0_95:
	setp.eq.s32 	%p36, %r61, 2;
	@%p36 bra 	$L__BB0_100;
	ld.u32 	%r251, [%rd24+8];
	setp.ne.s32 	%p37, %r251, 0;
	@%p37 bra 	$L__BB0_100;
	ld.u32 	%r102, [%rd25+8];
	setp.lt.s32 	%p38, %r102, 1;
	@%p38 bra 	$L__BB0_100;
	cvt.rn.f64.u32 	%fd17, %r102;
	setp.leu.f64 	%p39, %fd122, %fd17;
	@%p39 bra 	$L__BB0_100;
	add.s32 	%r425, %r417, 2;
	mov.u32 	%r424, %r401;
	mov.f64 	%fd122, %fd17;
$L__BB0_100:
	add.s32 	%r401, %r401, 1;
	setp.ne.s32 	%p40, %r401, %r60;
	@%p40 bra 	$L__BB0_73;
	setp.gt.s32 	%p41, %r425, -1;
	@%p41 bra 	$L__BB0_103;
	mov.u64 	%rd98, $str;
	cvta.global.u64 	%rd99, %rd98;
	{ // callseq 2, 0
	.param .b64 param0;
	st.param.b64 	[param0], %rd99;
	.param .b64 param1;
	st.param.b64 	[param1], 0;
	.param .b32 retval0;
	call.uni (retval0), 
	vprintf, 
	(
	param0, 
	param1
	);
	ld.param.b32 	%r262, [retval0];
	} // callseq 2
	bra.uni 	$L__BB0_272;
$L__BB0_103:
	mul.wide.u32 	%rd86, %r425, 4;
	add.s64 	%rd87, %rd19, %rd86;
	mov.b32 	%r253, 1;
	st.u32 	[%rd87], %r253;
	mad.lo.s32 	%r254, %r424, %r60, %r425;
	mul.wide.s32 	%rd88, %r254, 4;
	add.s64 	%rd89, %rd18, %rd88;
	ld.u32 	%r255, [%rd89];
	st.local.v2.u32 	[%rd2], {%r424, %r425};
	st.local.u32 	[%rd2+8], %r255;
	cvta.global.u64 	%rd91, %rd90;
	{ // callseq 0, 0
	.param .b64 param0;
	st.param.b64 	[param0], %rd91;
	.param .b64 param1;
	st.param.b64 	[param1], %rd63;
	.param .b32 retval0;
	call.uni (retval0), 
	vprintf, 
	(
	param0, 
	param1
	);
	ld.param.b32 	%r256, [retval0];
	} // callseq 0
	ld.u32 	%r258, [%rd89];
	add.s32 	%r399, %r258, %r399;
	mov.b32 	%r426, 0;
	bra.uni 	$L__BB0_105;
$L__BB0_104:
	add.s32 	%r426, %r426, 1;
	setp.eq.s32 	%p43, %r426, %r60;
	@%p43 bra 	$L__BB0_106;
$L__BB0_105:
	mul.wide.u32 	%rd93, %r426, 4;
	add.s64 	%rd94, %rd19, %rd93;
	ld.u32 	%r259, [%rd94];
	setp.eq.s32 	%p42, %r259, 0;
	@%p42 bra 	$L__BB0_13;
	bra.uni 	$L__BB0_104;
$L__BB0_106:
	st.local.u32 	[%rd2], %r399;
	mov.u64 	%rd95, $str$2;
	cvta.global.u64 	%rd96, %rd95;
	{ // callseq 1, 0
	.param .b64 param0;
	st.param.b64 	[param0], %rd96;
	.param .b64 param1;
	st.param.b64 	[param1], %rd63;
	.param .b32 retval0;
	call.uni (retval0), 
	vprintf, 
	(
	param0, 
	param1
	);
	ld.param.b32 	%r260, [retval0];
	} // callseq 1
	bra.uni 	$L__BB0_13;
$L__BB0_107:
	ld.global.u32 	%r110, [%rd3+-28];
	ld.global.u64 	%rd26, [%rd3+-20];
	ld.global.u32 	%r111, [%rd3+-4];
	add.s64 	%rd101, %rd1, %rd64;
	ld.global.u64 	%rd27, [%rd101+8];
	ld.global.u64 	%rd28, [%rd101+24];
	ld.global.u64 	%rd29, [%rd101+16];
	setp.lt.s32 	%p44, %r110, 1;
	@%p44 bra 	$L__BB0_144;
	and.b32  	%r112, %r110, 15;
	setp.lt.u32 	%p45, %r110, 16;
	mov.b32 	%r427, 0;
	@%p45 bra 	$L__BB0_111;
	and.b32  	%r427, %r110, 2147483632;
	mov.b32 	%r432, 0;
$L__BB0_110:
	.pragma "nounroll";
	mul.wide.u32 	%rd102, %r432, 4;
	add.s64 	%rd103, %rd27, %rd102;
	mov.b32 	%r266, 1;
	st.u32 	[%rd103], %r266;
	st.u32 	[%rd103+4], %r266;
	st.u32 	[%rd103+8], %r266;
	st.u32 	[%rd103+12], %r266;
	st.u32 	[%rd103+16], %r266;
	st.u32 	[%rd103+20], %r266;
	st.u32 	[%rd103+24], %r266;
	st.u32 	[%rd103+28], %r266;
	st.u32 	[%rd103+32], %r266;
	st.u32 	[%rd103+36], %r266;
	st.u32 	[%rd103+40], %r266;
	st.u32 	[%rd103+44], %r266;
	st.u32 	[%rd103+48], %r266;
	st.u32 	[%rd103+52], %r266;
	st.u32 	[%rd103+56], %r266;
	st.u32 	[%rd103+60], %r266;
	add.s32 	%r432, %r432, 16;
	setp.eq.s32 	%p46, %r432, %r427;
	@%p46 bra 	$L__BB0_111;
	bra.uni 	$L__BB0_110;
$L__BB0_111:
	setp.eq.s32 	%p47, %r112, 0;
	@%p47 bra 	$L__BB0_120;
	and.b32  	%r115, %r110, 7;
	setp.lt.u32 	%p48, %r112, 8;
	@%p48 bra 	$L__BB0_114;
	mul.wide.u32 	%rd104, %r427, 4;
	add.s64 	%rd105, %rd27, %rd104;
	mov.b32 	%r267, 1;
	st.u32 	[%rd105], %r267;
	st.u32 	[%rd105+4], %r267;
	st.u32 	[%rd105+8], %r267;
	st.u32 	[%rd105+12], %r267;
	st.u32 	[%rd105+16], %r267;
	st.u32 	[%rd105+20], %r267;
	st.u32 	[%rd105+24], %r267;
	st.u32 	[%rd105+28], %r267;
	add.s32 	%r427, %r427, 8;
$L__BB0_114:
	setp.eq.s32 	%p49, %r115, 0;
	@%p49 bra 	$L__BB0_120;
	and.b32  	%r118, %r110, 3;
	setp.lt.u32 	%p50, %r115, 4;
	@%p50 bra 	$L__BB0_117;
	mul.wide.u32 	%rd106, %r427, 4;
	add.s64 	%rd107, %rd27, %rd106;
	mov.b32 	%r268, 1;
	st.u32 	[%rd107], %r268;
	st.u32 	[%rd107+4], %r268;
	st.u32 	[%rd107+8], %r268;
	st.u32 	[%rd107+12], %r268;
	add.s32 	%r427, %r427, 4;
$L__BB0_117:
	setp.eq.s32 	%p51, %r118, 0;
	@%p51 bra 	$L__BB0_120;
	mov.b32 	%r431, 0;
$L__BB0_119:
	.pragma "nounroll";
	mul.wide.u32 	%rd108, %r427, 4;
	add.s64 	%rd109, %rd27, %rd108;
	mov.b32 	%r270, 1;
	st.u32 	[%rd109], %r270;
	add.s32 	%r427, %r427, 1;
	add.s32 	%r431, %r431, 1;
	setp.ne.s32 	%p52, %r431, %r118;
	@%p52 bra 	$L__BB0_119;
$L__BB0_120:
	setp.lt.u32 	%p53, %r110, 16;
	mov.b32 	%r433, 0;
	@%p53 bra 	$L__BB0_123;
	and.b32  	%r433, %r110, 2147483632;
	mov.b32 	%r438, 0;
$L__BB0_122:
	.pragma "nounroll";
	mul.wide.u32 	%rd110, %r438, 4;
	add.s64 	%rd111, %rd29, %rd110;
	mov.b32 	%r273, -2;
	st.u32 	[%rd111], %r273;
	st.u32 	[%rd111+4], %r273;
	st.u32 	[%rd111+8], %r273;
	st.u32 	[%rd111+12], %r273;
	st.u32 	[%rd111+16], %r273;
	st.u32 	[%rd111+20], %r273;
	st.u32 	[%rd111+24], %r273;
	st.u32 	[%rd111+28], %r273;
	st.u32 	[%rd111+32], %r273;
	st.u32 	[%rd111+36], %r273;
	st.u32 	[%rd111+40], %r273;
	st.u32 	[%rd111+44], %r273;
	st.u32 	[%rd111+48], %r273;
	st.u32 	[%rd111+52], %r273;
	st.u32 	[%rd111+56], %r273;
	st.u32 	[%rd111+60], %r273;
	add.s32 	%r438, %r438, 16;
	setp.eq.s32 	%p54, %r438, %r433;
	@%p54 bra 	$L__BB0_123;
	bra.uni 	$L__BB0_122;
$L__BB0_123:
	setp.eq.s32 	%p55, %r112, 0;
	@%p55 bra 	$L__BB0_132;
	and.b32  	%r129, %r110, 7;
	setp.lt.u32 	%p56, %r112, 8;
	@%p56 bra 	$L__BB0_126;
	mul.wide.u32 	%rd112, %r433, 4;
	add.s64 	%rd113, %rd29, %rd112;
	mov.b32 	%r274, -2;
	st.u32 	[%rd113], %r274;
	st.u32 	[%rd113+4], %r274;
	st.u32 	[%rd113+8], %r274;
	st.u32 	[%rd113+12], %r274;
	st.u32 	[%rd113+16], %r274;
	st.u32 	[%rd113+20], %r274;
	st.u32 	[%rd113+24], %r274;
	st.u32 	[%rd113+28], %r274;
	add.s32 	%r433, %r433, 8;
$L__BB0_126:
	setp.eq.s32 	%p57, %r129, 0;
	@%p57 bra 	$L__BB0_132;
	and.b32  	%r132, %r110, 3;
	setp.lt.u32 	%p58, %r129, 4;
	@%p58 bra 	$L__BB0_129;
	mul.wide.u32 	%rd114, %r433, 4;
	add.s64 	%rd115, %rd29, %rd114;
	mov.b32 	%r275, -2;
	st.u32 	[%rd115], %r275;
	st.u32 	[%rd115+4], %r275;
	st.u32 	[%rd115+8], %r275;
	st.u32 	[%rd115+12], %r275;
	add.s32 	%r433, %r433, 4;
$L__BB0_129:
	setp.eq.s32 	%p59, %r132, 0;
	@%p59 bra 	$L__BB0_132;
	mov.b32 	%r437, 0;
$L__BB0_131:
	.pragma "nounroll";
	mul.wide.u32 	%rd116, %r433, 4;
	add.s64 	%rd117, %rd29, %rd116;
	mov.b32 	%r277, -2;
	st.u32 	[%rd117], %r277;
	add.s32 	%r433, %r433, 1;
	add.s32 	%r437, %r437, 1;
	setp.ne.s32 	%p60, %r437, %r132;
	@%p60 bra 	$L__BB0_131;
$L__BB0_132:
	add.s32 	%r279, %r110, -1;
	setp.lt.u32 	%p61, %r279, 15;
	mov.b32 	%r440, 0;
	@%p61 bra 	$L__BB0_135;
	and.b32  	%r440, %r110, 2147483632;
	mov.b32 	%r439, 0;
$L__BB0_134:
	.pragma "nounroll";
	mul.wide.u32 	%rd118, %r439, 8;
	add.s64 	%rd119, %rd28, %rd118;
	mov.b64 	%rd120, 9218868437227405312;
	st.u64 	[%rd119], %rd120;
	st.u64 	[%rd119+8], %rd120;
	st.u64 	[%rd119+16], %rd120;
	st.u64 	[%rd119+24], %rd120;
	st.u64 	[%rd119+32], %rd120;
	st.u64 	[%rd119+40], %rd120;
	st.u64 	[%rd119+48], %rd120;
	st.u64 	[%rd119+56], %rd120;
	st.u64 	[%rd119+64], %rd120;
	st.u64 	[%rd119+72], %rd120;
	st.u64 	[%rd119+80], %rd120;
	st.u64 	[%rd119+88], %rd120;
	st.u64 	[%rd119+96], %rd120;
	st.u64 	[%rd119+104], %rd120;
	st.u64 	[%rd119+112], %rd120;
	st.u64 	[%rd119+120], %rd120;
	add.s32 	%r439, %r439, 16;
	setp.ne.s32 	%p62, %r439, %r440;
	@%p62 bra 	$L__BB0_134;
$L__BB0_135:
	setp.eq.s32 	%p63, %r112, 0;
	@%p63 bra 	$L__BB0_144;
	and.b32  	%r145, %r110, 7;
	setp.lt.u32 	%p64, %r112, 8;
	@%p64 bra 	$L__BB0_138;
	mul.wide.u32 	%rd121, %r440, 8;
	add.s64 	%rd122, %rd28, %rd121;
	mov.b64 	%rd123, 9218868437227405312;
	st.u64 	[%rd122], %rd123;
	st.u64 	[%rd122+8], %rd123;
	st.u64 	[%rd122+16], %rd123;
	st.u64 	[%rd122+24], %rd123;
	st.u64 	[%rd122+32], %rd123;
	st.u64 	[%rd122+40], %rd123;
	st.u64 	[%rd122+48], %rd123;
	st.u64 	[%rd122+56], %rd123;
	add.s32 	%r440, %r440, 8;
$L__BB0_138:
	setp.eq.s32 	%p65, %r145, 0;
	@%p65 bra 	$L__BB0_144;
	and.b32  	%r148, %r110, 3;
	setp.lt.u32 	%p66, %r145, 4;
	@%p66 bra 	$L__BB0_141;
	mul.wide.u32 	%rd124, %r440, 8;
	add.s64 	%rd125, %rd28, %rd124;
	mov.b64 	%rd126, 9218868437227405312;
	st.u64 	[%rd125], %rd126;
	st.u64 	[%rd125+8], %rd126;
	st.u64 	[%rd125+16], %rd126;
	st.u64 	[%rd125+24], %rd126;
	add.s32 	%r440, %r440, 4;
$L__BB0_141:
	setp.eq.s32 	%p67, %r148, 0;
	@%p67 bra 	$L__BB0_144;
	mov.b32 	%r444, 0;
$L__BB0_143:
	.pragma "nounroll";
	mul.wide.u32 	%rd127, %r440, 8;
	add.s64 	%rd128, %rd28, %rd127;
	mov.b64 	%rd129, 9218868437227405312;
	st.u64 	[%rd128], %rd129;
	add.s32 	%r440, %r440, 1;
	add.s32 	%r444, %r444, 1;
	setp.ne.s32 	%p68, %r444, %r148;
	@%p68 bra 	$L__BB0_143;
$L__BB0_144:
	setp.lt.s32 	%p69, %r110, 1;
	mul.wide.s32 	%rd130, %r111, 4;
	add.s64 	%rd131, %rd29, %rd130;
	mov.b32 	%r282, -1;
	st.u32 	[%rd131], %r282;
	mul.wide.s32 	%rd132, %r111, 8;
	add.s64 	%rd133, %rd28, %rd132;
	mov.b64 	%rd134, 0;
	st.u64 	[%rd133], %rd134;
	@%p69 bra 	$L__BB0_272;
	add.s32 	%r155, %r110, -1;
	and.b32  	%r156, %r110, 3;
	and.b32  	%r157, %r110, 2147483644;
	bra.uni 	$L__BB0_160;
$L__BB0_146:
	setp.eq.s32 	%p106, %r156, 0;
	@%p106 bra 	$L__BB0_160;
	setp.eq.s32 	%p107, %r445, %r450;
	@%p107 bra 	$L__BB0_151;
	add.s32 	%r303, %r445, %r182;
	mul.wide.u32 	%rd161, %r303, 4;
	add.s64 	%rd162, %rd26, %rd161;
	ld.u32 	%r159, [%rd162];
	setp.lt.s32 	%p108, %r159, 1;
	@%p108 bra 	$L__BB0_151;
	ld.f64 	%fd79, [%rd39];
	cvt.rn.f64.u32 	%fd80, %r159;
	add.f64 	%fd19, %fd79, %fd80;
	mul.wide.u32 	%rd163, %r445, 8;
	add.s64 	%rd30, %rd28, %rd163;
	ld.f64 	%fd81, [%rd30];
	setp.geu.f64 	%p109, %fd19, %fd81;
	@%p109 bra 	$L__BB0_151;
	st.f64 	[%rd30], %fd19;
	mul.wide.u32 	%rd164, %r445, 4;
	add.s64 	%rd165, %rd29, %rd164;
	st.u32 	[%rd165], %r450;
$L__BB0_151:
	setp.eq.s32 	%p110, %r156, 1;
	@%p110 bra 	$L__BB0_160;
	add.s32 	%r304, %r445, 1;
	setp.eq.s32 	%p111, %r304, %r450;
	cvt.u64.u32 	%rd166, %r182;
	cvt.u64.u32 	%rd31, %r445;
	add.s64 	%rd167, %rd31, %rd166;
	shl.b64 	%rd168, %rd167, 2;
	add.s64 	%rd32, %rd26, %rd168;
	@%p111 bra 	$L__BB0_156;
	ld.u32 	%r160, [%rd32+4];
	setp.lt.s32 	%p112, %r160, 1;
	@%p112 bra 	$L__BB0_156;
	ld.f64 	%fd82, [%rd39];
	cvt.rn.f64.u32 	%fd83, %r160;
	add.f64 	%fd20, %fd82, %fd83;
	shl.b64 	%rd169, %rd31, 3;
	add.s64 	%rd33, %rd28, %rd169;
	ld.f64 	%fd84, [%rd33+8];
	setp.geu.f64 	%p113, %fd20, %fd84;
	@%p113 bra 	$L__BB0_156;
	st.f64 	[%rd33+8], %fd20;
	shl.b64 	%rd170, %rd31, 2;
	add.s64 	%rd171, %rd29, %rd170;
	st.u32 	[%rd171+4], %r450;
$L__BB0_156:
	setp.eq.s32 	%p114, %r156, 2;
	add.s32 	%r305, %r445, 2;
	setp.eq.s32 	%p115, %r305, %r450;
	or.pred  	%p116, %p114, %p115;
	@%p116 bra 	$L__BB0_160;
	ld.u32 	%r161, [%rd32+8];
	setp.lt.s32 	%p117, %r161, 1;
	@%p117 bra 	$L__BB0_160;
	ld.f64 	%fd85, [%rd39];
	cvt.rn.f64.u32 	%fd86, %r161;
	add.f64 	%fd21, %fd85, %fd86;
	shl.b64 	%rd172, %rd31, 3;
	add.s64 	%rd34, %rd28, %rd172;
	ld.f64 	%fd87, [%rd34+16];
	setp.geu.f64 	%p118, %fd21, %fd87;
	@%p118 bra 	$L__BB0_160;
	st.f64 	[%rd34+16], %fd21;
	shl.b64 	%rd173, %rd31, 2;
	add.s64 	%rd174, %rd29, %rd173;
	st.u32 	[%rd174+8], %r450;
$L__BB0_160:
	mov.b32 	%r446, 0;
	bra.uni 	$L__BB0_162;
$L__BB0_161:
	add.s32 	%r446, %r446, 1;
	setp.eq.s32 	%p71, %r446, %r110;
	@%p71 bra 	$L__BB0_272;
$L__BB0_162:
	mul.wide.u32 	%rd135, %r446, 4;
	add.s64 	%rd136, %rd27, %rd135;
	ld.u32 	%r284, [%rd136];
	setp.ne.s32 	%p70, %r284, 1;
	@%p70 bra 	$L__BB0_161;
	setp.lt.u32 	%p72, %r155, 3;
	mov.b32 	%r450, -1;
	mov.f64 	%fd125, 0d7FF0000000000000;
	mov.b32 	%r454, 0;
	@%p72 bra 	$L__BB0_178;
	mov.b32 	%r450, -1;
	mov.f64 	%fd125, 0d7FF0000000000000;
	mov.b32 	%r447, 0;
$L__BB0_165:
	mul.wide.u32 	%rd137, %r447, 4;
	add.s64 	%rd35, %rd27, %rd137;
	ld.u32 	%r290, [%rd35];
	setp.ne.s32 	%p73, %r290, 1;
	mul.wide.u32 	%rd138, %r447, 8;
	add.s64 	%rd36, %rd28, %rd138;
	@%p73 bra 	$L__BB0_168;
	ld.f64 	%fd23, [%rd36];
	setp.geu.f64 	%p74, %fd23, %fd125;
	@%p74 bra 	$L__BB0_168;
	mov.u32 	%r450, %r447;
	mov.f64 	%fd125, %fd23;
$L__BB0_168:
	ld.u32 	%r291, [%rd35+4];
	setp.ne.s32 	%p75, %r291, 1;
	@%p75 bra 	$L__BB0_171;
	ld.f64 	%fd25, [%rd36+8];
	setp.geu.f64 	%p76, %fd25, %fd125;
	@%p76 bra 	$L__BB0_171;
	add.s32 	%r450, %r447, 1;
	mov.f64 	%fd125, %fd25;
$L__BB0_171:
	ld.u32 	%r292, [%rd35+8];
	setp.ne.s32 	%p77, %r292, 1;
	@%p77 bra 	$L__BB0_174;
	ld.f64 	%fd27, [%rd36+16];
	setp.geu.f64 	%p78, %fd27, %fd125;
	@%p78 bra 	$L__BB0_174;
	add.s32 	%r450, %r447, 2;
	mov.f64 	%fd125, %fd27;
$L__BB0_174:
	ld.u32 	%r293, [%rd35+12];
	setp.ne.s32 	%p79, %r293, 1;
	@%p79 bra 	$L__BB0_177;
	ld.f64 	%fd29, [%rd36+24];
	setp.geu.f64 	%p80, %fd29, %fd125;
	@%p80 bra 	$L__BB0_177;
	add.s32 	%r450, %r447, 3;
	mov.f64 	%fd125, %fd29;
$L__BB0_177:
	add.s32 	%r447, %r447, 4;
	setp.ne.s32 	%p81, %r447, %r157;
	mov.u32 	%r454, %r157;
	@%p81 bra 	$L__BB0_165;
$L__BB0_178:
	setp.eq.s32 	%p82, %r156, 0;
	@%p82 bra 	$L__BB0_190;
	mul.wide.u32 	%rd139, %r454, 4;
	add.s64 	%rd37, %rd27, %rd139;
	ld.u32 	%r294, [%rd37];
	setp.ne.s32 	%p83, %r294, 1;
	mul.wide.u32 	%rd140, %r454, 8;
	add.s64 	%rd38, %rd28, %rd140;
	@%p83 bra 	$L__BB0_182;
	ld.f64 	%fd32, [%rd38];
	setp.geu.f64 	%p84, %fd32, %fd125;
	@%p84 bra 	$L__BB0_182;
	mov.u32 	%r450, %r454;
	mov.f64 	%fd125, %fd32;
$L__BB0_182:
	setp.eq.s32 	%p85, %r156, 1;
	@%p85 bra 	$L__BB0_190;
	ld.u32 	%r295, [%rd37+4];
	setp.ne.s32 	%p86, %r295, 1;
	@%p86 bra 	$L__BB0_186;
	ld.f64 	%fd34, [%rd38+8];
	setp.geu.f64 	%p87, %fd34, %fd125;
	@%p87 bra 	$L__BB0_186;
	add.s32 	%r450, %r454, 1;
	mov.f64 	%fd125, %fd34;
$L__BB0_186:
	setp.eq.s32 	%p88, %r156, 2;
	@%p88 bra 	$L__BB0_190;
	ld.u32 	%r296, [%rd37+8];
	setp.ne.s32 	%p89, %r296, 1;
	@%p89 bra 	$L__BB0_190;
	ld.f64 	%fd66, [%rd38+16];
	setp.geu.f64 	%p90, %fd66, %fd125;
	@%p90 bra 	$L__BB0_190;
	add.s32 	%r450, %r454, 2;
$L__BB0_190:
	setp.lt.s32 	%p91, %r450, 0;
	@%p91 bra 	$L__BB0_272;
	setp.lt.u32 	%p92, %r155, 3;
	mul.wide.u32 	%rd141, %r450, 4;
	add.s64 	%rd142, %rd27, %rd141;
	mov.b32 	%r445, 0;
	st.u32 	[%rd142], %r445;
	mul.lo.s32 	%r182, %r450, %r110;
	mul.wide.u32 	%rd143, %r450, 8;
	add.s64 	%rd39, %rd28, %rd143;
	@%p92 bra 	$L__BB0_146;
	mov.b32 	%r459, 0;
$L__BB0_193:
	setp.eq.s32 	%p93, %r459, %r450;
	@%p93 bra 	$L__BB0_197;
	add.s32 	%r299, %r459, %r182;
	mul.wide.u32 	%rd144, %r299, 4;
	add.s64 	%rd145, %rd26, %rd144;
	ld.u32 	%r184, [%rd145];
	setp.lt.s32 	%p94, %r184, 1;
	@%p94 bra 	$L__BB0_197;
	ld.f64 	%fd67, [%rd39];
	cvt.rn.f64.u32 	%fd68, %r184;
	add.f64 	%fd36, %fd67, %fd68;
	mul.wide.u32 	%rd146, %r459, 8;
	add.s64 	%rd40, %rd28, %rd146;
	ld.f64 	%fd69, [%rd40];
	setp.geu.f64 	%p95, %fd36, %fd69;
	@%p95 bra 	$L__BB0_197;
	st.f64 	[%rd40], %fd36;
	mul.wide.u32 	%rd147, %r459, 4;
	add.s64 	%rd148, %rd29, %rd147;
	st.u32 	[%rd148], %r450;
$L__BB0_197:
	add.s32 	%r300, %r459, 1;
	setp.eq.s32 	%p96, %r300, %r450;
	cvt.u64.u32 	%rd149, %r182;
	cvt.u64.u32 	%rd41, %r459;
	add.s64 	%rd150, %rd41, %rd149;
	shl.b64 	%rd151, %rd150, 2;
	add.s64 	%rd42, %rd26, %rd151;
	@%p96 bra 	$L__BB0_201;
	ld.u32 	%r185, [%rd42+4];
	setp.lt.s32 	%p97, %r185, 1;
	@%p97 bra 	$L__BB0_201;
	ld.f64 	%fd70, [%rd39];
	cvt.rn.f64.u32 	%fd71, %r185;
	add.f64 	%fd37, %fd70, %fd71;
	shl.b64 	%rd152, %rd41, 3;
	add.s64 	%rd43, %rd28, %rd152;
	ld.f64 	%fd72, [%rd43+8];
	setp.geu.f64 	%p98, %fd37, %fd72;
	@%p98 bra 	$L__BB0_201;
	st.f64 	[%rd43+8], %fd37;
	shl.b64 	%rd153, %rd41, 2;
	add.s64 	%rd154, %rd29, %rd153;
	st.u32 	[%rd154+4], %r450;
$L__BB0_201:
	add.s32 	%r301, %r459, 2;
	setp.eq.s32 	%p99, %r301, %r450;
	@%p99 bra 	$L__BB0_205;
	ld.u32 	%r186, [%rd42+8];
	setp.lt.s32 	%p100, %r186, 1;
	@%p100 bra 	$L__BB0_205;
	ld.f64 	%fd73, [%rd39];
	cvt.rn.f64.u32 	%fd74, %r186;
	add.f64 	%fd38, %fd73, %fd74;
	shl.b64 	%rd155, %rd41, 3;
	add.s64 	%rd44, %rd28, %rd155;
	ld.f64 	%fd75, [%rd44+16];
	setp.geu.f64 	%p101, %fd38, %fd75;
	@%p101 bra 	$L__BB0_205;
	st.f64 	[%rd44+16], %fd38;
	shl.b64 	%rd156, %rd41, 2;
	add.s64 	%rd157, %rd29, %rd156;
	st.u32 	[%rd157+8], %r450;
$L__BB0_205:
	add.s32 	%r302, %r459, 3;
	setp.eq.s32 	%p102, %r302, %r450;
	@%p102 bra 	$L__BB0_209;
	ld.u32 	%r187, [%rd42+12];
	setp.lt.s32 	%p103, %r187, 1;
	@%p103 bra 	$L__BB0_209;
	ld.f64 	%fd76, [%rd39];
	cvt.rn.f64.u32 	%fd77, %r187;
	add.f64 	%fd39, %fd76, %fd77;
	shl.b64 	%rd158, %rd41, 3;
	add.s64 	%rd45, %rd28, %rd158;
	ld.f64 	%fd78, [%rd45+24];
	setp.geu.f64 	%p104, %fd39, %fd78;
	@%p104 bra 	$L__BB0_209;
	st.f64 	[%rd45+24], %fd39;
	shl.b64 	%rd159, %rd41, 2;
	add.s64 	%rd160, %rd29, %rd159;
	st.u32 	[%rd160+12], %r450;
$L__BB0_209:
	add.s32 	%r459, %r459, 4;
	setp.eq.s32 	%p105, %r459, %r157;
	mov.u32 	%r445, %r157;
	@%p105 bra 	$L__BB0_146;
	bra.uni 	$L__BB0_193;
$L__BB0_210:
	add.s32 	%r195, %r461, %r193;
	mul.wide.u32 	%rd178, %r195, 4;
	add.s64 	%rd179, %rd46, %rd178;
	ld.u32 	%r196, [%rd179];
	setp.ne.s32 	%p122, %r196, 0;
	@%p122 bra 	$L__BB0_212;
	mul.wide.u32 	%rd182, %r195, 8;
	add.s64 	%rd183, %rd47, %rd182;
	mov.b64 	%rd184, 9218868437227405312;
	st.u64 	[%rd183], %rd184;
	bra.uni 	$L__BB0_213;
$L__BB0_212:
	cvt.rn.f64.s32 	%fd88, %r196;
	mul.wide.u32 	%rd180, %r195, 8;
	add.s64 	%rd181, %rd47, %rd180;
	st.f64 	[%rd181], %fd88;
$L__BB0_213:
	add.s32 	%r310, %r461, 1;
	setp.eq.s32 	%p123, %r460, %r310;
	@%p123 bra 	$L__BB0_217;
	cvt.u64.u32 	%rd186, %r193;
	cvt.u64.u32 	%rd187, %r461;
	add.s64 	%rd49, %rd187, %rd186;
	shl.b64 	%rd188, %rd49, 2;
	add.s64 	%rd189, %rd46, %rd188;
	ld.u32 	%r197, [%rd189+4];
	setp.eq.s32 	%p124, %r197, 0;
	@%p124 bra 	$L__BB0_216;
	cvt.rn.f64.s32 	%fd89, %r197;
	shl.b64 	%rd190, %rd49, 3;
	add.s64 	%rd191, %rd47, %rd190;
	st.f64 	[%rd191+8], %fd89;
	bra.uni 	$L__BB0_218;
$L__BB0_216:
	shl.b64 	%rd192, %rd49, 3;
	add.s64 	%rd193, %rd47, %rd192;
	mov.b64 	%rd194, 9218868437227405312;
	st.u64 	[%rd193+8], %rd194;
	bra.uni 	$L__BB0_218;
$L__BB0_217:
	mov.b64 	%rd195, 0;
	st.u64 	[%rd48], %rd195;
$L__BB0_218:
	add.s32 	%r311, %r461, 2;
	setp.eq.s32 	%p125, %r460, %r311;
	@%p125 bra 	$L__BB0_222;
	cvt.u64.u32 	%rd196, %r193;
	cvt.u64.u32 	%rd197, %r461;
	add.s64 	%rd50, %rd197, %rd196;
	shl.b64 	%rd198, %rd50, 2;
	add.s64 	%rd199, %rd46, %rd198;
	ld.u32 	%r198, [%rd199+8];
	setp.eq.s32 	%p126, %r198, 0;
	@%p126 bra 	$L__BB0_221;
	cvt.rn.f64.s32 	%fd90, %r198;
	shl.b64 	%rd200, %rd50, 3;
	add.s64 	%rd201, %rd47, %rd200;
	st.f64 	[%rd201+16], %fd90;
	bra.uni 	$L__BB0_223;
$L__BB0_221:
	shl.b64 	%rd202, %rd50, 3;
	add.s64 	%rd203, %rd47, %rd202;
	mov.b64 	%rd204, 9218868437227405312;
	st.u64 	[%rd203+16], %rd204;
	bra.uni 	$L__BB0_223;
$L__BB0_222:
	mov.b64 	%rd205, 0;
	st.u64 	[%rd48], %rd205;
$L__BB0_223:
	add.s32 	%r312, %r461, 3;
	setp.eq.s32 	%p127, %r460, %r312;
	@%p127 bra 	$L__BB0_227;
	cvt.u64.u32 	%rd206, %r193;
	cvt.u64.u32 	%rd207, %r461;
	add.s64 	%rd51, %rd207, %rd206;
	shl.b64 	%rd208, %rd51, 2;
	add.s64 	%rd209, %rd46, %rd208;
	ld.u32 	%r199, [%rd209+12];
	setp.eq.s32 	%p128, %r199, 0;
	@%p128 bra 	$L__BB0_226;
	cvt.rn.f64.s32 	%fd91, %r199;
	shl.b64 	%rd210, %rd51, 3;
	add.s64 	%rd211, %rd47, %rd210;
	st.f64 	[%rd211+24], %fd91;
	bra.uni 	$L__BB0_228;
$L__BB0_226:
	shl.b64 	%rd212, %rd51, 3;
	add.s64 	%rd213, %rd47, %rd212;
	mov.b64 	%rd214, 9218868437227405312;
	st.u64 	[%rd213+24], %rd214;
	bra.uni 	$L__BB0_228;
$L__BB0_227:
	mov.b64 	%rd215, 0;
	st.u64 	[%rd48], %rd215;
$L__BB0_228:
	add.s32 	%r461, %r461, 4;
	setp.ne.s32 	%p129, %r461, %r191;
	mov.u32 	%r462, %r191;
	@%p129 bra 	$L__BB0_7;
$L__BB0_229:
	setp.eq.s32 	%p130, %r190, 0;
	@%p130 bra 	$L__BB0_247;
	setp.eq.s32 	%p131, %r460, %r462;
	@%p131 bra 	$L__BB0_234;
	add.s32 	%r202, %r462, %r193;
	mul.wide.u32 	%rd216, %r202, 4;
	add.s64 	%rd217, %rd46, %rd216;
	ld.u32 	%r203, [%rd217];
	setp.eq.s32 	%p132, %r203, 0;
	@%p132 bra 	$L__BB0_233;
	cvt.rn.f64.s32 	%fd92, %r203;
	mul.wide.u32 	%rd218, %r202, 8;
	add.s64 	%rd219, %rd47, %rd218;
	st.f64 	[%rd219], %fd92;
	bra.uni 	$L__BB0_235;
$L__BB0_233:
	mul.wide.u32 	%rd220, %r202, 8;
	add.s64 	%rd221, %rd47, %rd220;
	mov.b64 	%rd222, 9218868437227405312;
	st.u64 	[%rd221], %rd222;
	bra.uni 	$L__BB0_235;
$L__BB0_234:
	mov.b64 	%rd223, 0;
	st.u64 	[%rd48], %rd223;
$L__BB0_235:
	setp.eq.s32 	%p133, %r190, 1;
	@%p133 bra 	$L__BB0_247;
	add.s32 	%r313, %r462, 1;
	setp.eq.s32 	%p134, %r460, %r313;
	@%p134 bra 	$L__BB0_240;
	cvt.u64.u32 	%rd224, %r193;
	cvt.u64.u32 	%rd225, %r462;
	add.s64 	%rd52, %rd225, %rd224;
	shl.b64 	%rd226, %rd52, 2;
	add.s64 	%rd227, %rd46, %rd226;
	ld.u32 	%r204, [%rd227+4];
	setp.eq.s32 	%p135, %r204, 0;
	@%p135 bra 	$L__BB0_239;
	cvt.rn.f64.s32 	%fd93, %r204;
	shl.b64 	%rd228, %rd52, 3;
	add.s64 	%rd229, %rd47, %rd228;
	st.f64 	[%rd229+8], %fd93;
	bra.uni 	$L__BB0_241;
$L__BB0_239:
	shl.b64 	%rd230, %rd52, 3;
	add.s64 	%rd231, %rd47, %rd230;
	mov.b64 	%rd232, 9218868437227405312;
	st.u64 	[%rd231+8], %rd232;
	bra.uni 	$L__BB0_241;
$L__BB0_240:
	mov.b64 	%rd233, 0;
	st.u64 	[%rd48], %rd233;
$L__BB0_241:
	setp.eq.s32 	%p136, %r190, 2;
	@%p136 bra 	$L__BB0_247;
	add.s32 	%r314, %r462, 2;
	setp.eq.s32 	%p137, %r460, %r314;
	@%p137 bra 	$L__BB0_246;
	cvt.u64.u32 	%rd234, %r193;
	cvt.u64.u32 	%rd235, %r462;
	add.s64 	%rd53, %rd235, %rd234;
	shl.b64 	%rd236, %rd53, 2;
	add.s64 	%rd237, %rd46, %rd236;
	ld.u32 	%r205, [%rd237+8];
	setp.eq.s32 	%p138, %r205, 0;
	@%p138 bra 	$L__BB0_245;
	cvt.rn.f64.s32 	%fd94, %r205;
	shl.b64 	%rd238, %rd53, 3;
	add.s64 	%rd239, %rd47, %rd238;
	st.f64 	[%rd239+16], %fd94;
	bra.uni 	$L__BB0_247;
$L__BB0_245:
	shl.b64 	%rd240, %rd53, 3;
	add.s64 	%rd241, %rd47, %rd240;
	mov.b64 	%rd242, 9218868437227405312;
	st.u64 	[%rd241+16], %rd242;
	bra.uni 	$L__BB0_247;
$L__BB0_246:
	mov.b64 	%rd243, 0;
	st.u64 	[%rd48], %rd243;
$L__BB0_247:
	add.s32 	%r460, %r460, 1;
	setp.eq.s32 	%p139, %r460, %r189;
	@%p139 bra 	$L__BB0_248;
	bra.uni 	$L__BB0_5;
$L__BB0_248:
	mov.b32 	%r463, 0;
$L__BB0_249:
	mul.lo.s32 	%r208, %r463, %r189;
	mov.b32 	%r464, 0;
	cvt.u64.u32 	%rd250, %r208;
$L__BB0_250:
	setp.lt.u32 	%p140, %r189, 4;
	mul.lo.s32 	%r210, %r464, %r189;
	add.s32 	%r318, %r210, %r463;
	mul.wide.u32 	%rd244, %r318, 8;
	add.s64 	%rd54, %rd47, %rd244;
	mov.b32 	%r466, 0;
	@%p140 bra 	$L__BB0_261;
	mov.b32 	%r465, 0;
$L__BB0_252:
	ld.f64 	%fd132, [%rd54];
	add.s32 	%r320, %r465, %r208;
	mul.wide.u32 	%rd245, %r320, 8;
	add.s64 	%rd55, %rd47, %rd245;
	ld.f64 	%fd95, [%rd55];
	add.f64 	%fd41, %fd132, %fd95;
	add.s32 	%r321, %r465, %r210;
	mul.wide.u32 	%rd246, %r321, 8;
	add.s64 	%rd56, %rd47, %rd246;
	ld.f64 	%fd96, [%rd56];
	setp.geu.f64 	%p141, %fd41, %fd96;
	@%p141 bra 	$L__BB0_254;
	st.f64 	[%rd56], %fd41;
	ld.f64 	%fd132, [%rd54];
$L__BB0_254:
	ld.f64 	%fd97, [%rd55+8];
	add.f64 	%fd44, %fd132, %fd97;
	ld.f64 	%fd98, [%rd56+8];
	setp.geu.f64 	%p142, %fd44, %fd98;
	@%p142 bra 	$L__BB0_256;
	st.f64 	[%rd56+8], %fd44;
	ld.f64 	%fd132, [%rd54];
$L__BB0_256:
	ld.f64 	%fd99, [%rd55+16];
	add.f64 	%fd47, %fd132, %fd99;
	ld.f64 	%fd100, [%rd56+16];
	setp.geu.f64 	%p143, %fd47, %fd100;
	@%p143 bra 	$L__BB0_258;
	st.f64 	[%rd56+16], %fd47;
	ld.f64 	%fd132, [%rd54];
$L__BB0_258:
	ld.f64 	%fd101, [%rd55+24];
	add.f64 	%fd50, %fd132, %fd101;
	ld.f64 	%fd102, [%rd56+24];
	setp.geu.f64 	%p144, %fd50, %fd102;
	@%p144 bra 	$L__BB0_260;
	st.f64 	[%rd56+24], %fd50;
$L__BB0_260:
	add.s32 	%r465, %r465, 4;
	setp.ne.s32 	%p145, %r465, %r191;
	mov.u32 	%r466, %r191;
	@%p145 bra 	$L__BB0_252;
$L__BB0_261:
	setp.eq.s32 	%p146, %r190, 0;
	@%p146 bra 	$L__BB0_270;
	ld.f64 	%fd103, [%rd54];
	add.s32 	%r322, %r466, %r208;
	mul.wide.u32 	%rd247, %r322, 8;
	add.s64 	%rd248, %rd47, %rd247;
	ld.f64 	%fd104, [%rd248];
	add.f64 	%fd51, %fd103, %fd104;
	add.s32 	%r323, %r466, %r210;
	mul.wide.u32 	%rd249, %r323, 8;
	add.s64 	%rd57, %rd47, %rd249;
	ld.f64 	%fd105, [%rd57];
	setp.geu.f64 	%p147, %fd51, %fd105;
	@%p147 bra 	$L__BB0_264;
	st.f64 	[%rd57], %fd51;
$L__BB0_264:
	setp.eq.s32 	%p148, %r190, 1;
	@%p148 bra 	$L__BB0_270;
	ld.f64 	%fd106, [%rd54];
	cvt.u64.u32 	%rd251, %r466;
	add.s64 	%rd252, %rd251, %rd250;
	shl.b64 	%rd253, %rd252, 3;
	add.s64 	%rd58, %rd47, %rd253;
	ld.f64 	%fd107, [%rd58+8];
	add.f64 	%fd52, %fd106, %fd107;
	cvt.u64.u32 	%rd254, %r210;
	add.s64 	%rd255, %rd251, %rd254;
	shl.b64 	%rd256, %rd255, 3;
	add.s64 	%rd59, %rd47, %rd256;
	ld.f64 	%fd108, [%rd59+8];
	setp.geu.f64 	%p149, %fd52, %fd108;
	@%p149 bra 	$L__BB0_267;
	st.f64 	[%rd59+8], %fd52;
$L__BB0_267:
	setp.eq.s32 	%p150, %r190, 2;
	@%p150 bra 	$L__BB0_270;
	ld.f64 	%fd109, [%rd54];
	ld.f64 	%fd110, [%rd58+16];
	add.f64 	%fd53, %fd109, %fd110;
	ld.f64 	%fd111, [%rd59+16];
	setp.geu.f64 	%p151, %fd53, %fd111;
	@%p151 bra 	$L__BB0_270;
	st.f64 	[%rd59+16], %fd53;
$L__BB0_270:
	add.s32 	%r464, %r464, 1;
	setp.ne.s32 	%p152, %r464, %r189;
	@%p152 bra 	$L__BB0_250;
	add.s32 	%r463, %r463, 1;
	setp.ne.s32 	%p153, %r463, %r189;
	@%p153 bra 	$L__BB0_249;
$L__BB0_272:
	ret;

}


// ===== COMPILED SASS (sm_100) =====

	.target	sm_100

	.elftype	@"ET_EXEC"


//--------------------- .note.nv.tkinfo           --------------------------
	.section	.note.nv.tkinfo,"",@"SHT_NOTE"
	.sectionflags	@"SHF_NOTE_NV_TKINFO"
	.tkinfo
        /*0018*/ 	.word	0x00000002
        /*0030*/ 	.string	""
        /*0030*/ 	.string	"ptxas"
        /*0030*/ 	.string	"Cuda compilation tools, release 13.0, V13.0.88"
        /*0030*/ 	.string	"Build cuda_13.0.r13.0/compiler.36424714_0"
        /*0030*/ 	.string	"-arch sm_100 -m 64 "



//--------------------- .note.nv.cuinfo           --------------------------
	.section	.note.nv.cuinfo,"",@"SHT_NOTE"
	.sectionflags	@"SHF_NOTE_NV_CUINFO"
        /*0018*/ 	.short	0x0002
        /*001a*/ 	.short	0x0064
        /*001c*/ 	.short	0x0082
	.zero		2


//--------------------- .nv.info                  --------------------------
	.section	.nv.info,"",@"SHT_CUDA_INFO"
	.align	4


	//----- nvinfo : EIATTR_REGCOUNT
	.align		4
        /*0000*/ 	.byte	0x04, 0x2f
        /*0002*/ 	.short	(.L_4 - .L_3)
	.align		4
.L_3:
        /*0004*/ 	.word	index@(_Z8myKernelP9inputDataP10outputData)
        /*0008*/ 	.word	0x00000020


	//----- nvinfo : EIATTR_FRAME_SIZE
	.align		4
.L_4:
        /*000c*/ 	.byte	0x04, 0x11
        /*000e*/ 	.short	(.L_6 - .L_5)
	.align		4
.L_5:
        /*0010*/ 	.word	index@(_Z8myKernelP9inputDataP10outputData)
        /*0014*/ 	.word	0x00000010


	//----- nvinfo : EIATTR_MIN_STACK_SIZE
	.align		4
.L_6:
        /*0018*/ 	.byte	0x04, 0x12
        /*001a*/ 	.short	(.L_8 - .L_7)
	.align		4
.L_7:
        /*001c*/ 	.word	index@(_Z8myKernelP9inputDataP10outputData)
        /*0020*/ 	.word	0x00000010
.L_8:


//--------------------- .nv.compat                --------------------------
	.section	.nv.compat,"",@"SHT_CUDA_COMPAT_INFO"
	.align	4
        /*0000*/ 	.byte	0x02, 0x09, 0x00, 0x00, 0x02, 0x02, 0x01, 0x00, 0x02, 0x05, 0x05, 0x00, 0x03, 0x07, 0x01, 0x01
        /*0010*/ 	.byte	0x02, 0x03, 0x00, 0x00, 0x02, 0x06, 0x01, 0x00, 0x04, 0x0b, 0x08, 0x00, 0x01, 0x00, 0x00, 0x00
        /*0020*/ 	.byte	0x00, 0x00, 0x00, 0x00


//--------------------- .nv.info._Z8myKernelP9inputDataP10outputData --------------------------
	.section	.nv.info._Z8myKernelP9inputDataP10outputData,"",@"SHT_CUDA_INFO"
	.sectionflags	@""
	.align	4


	//----- nvinfo : EIATTR_CUDA_API_VERSION
	.align		4
        /*0000*/ 	.byte	0x04, 0x37
        /*0002*/ 	.short	(.L_10 - .L_9)
.L_9:
        /*0004*/ 	.word	0x00000082


	//----- nvinfo : EIATTR_KPARAM_INFO
	.align		4
.L_10:
        /*0008*/ 	.byte	0x04, 0x17
        /*000a*/ 	.short	(.L_12 - .L_11)
.L_11:
        /*000c*/ 	.word	0x00000000
        /*0010*/ 	.short	0x0001
        /*0012*/ 	.short	0x0008
        /*0014*/ 	.byte	0x00, 0xf5, 0x21, 0x00


	//----- nvinfo : EIATTR_KPARAM_INFO
	.align		4
.L_12:
        /*0018*/ 	.byte	0x04, 0x17
        /*001a*/ 	.short	(.L_14 - .L_13)
.L_13:
        /*001c*/ 	.word	0x00000000
        /*0020*/ 	.short	0x0000
        /*0022*/ 	.short	0x0000
        /*0024*/ 	.byte	0x00, 0xf5, 0x21, 0x00


	//----- nvinfo : EIATTR_SPARSE_MMA_MASK
	.align		4
.L_14:
        /*0028*/ 	.byte	0x03, 0x50
        /*002a*/ 	.short	0x0000


	//----- nvinfo : EIATTR_MAXREG_COUNT
	.align		4
        /*002c*/ 	.byte	0x03, 0x1b
        /*002e*/ 	.short	0x00ff


	//----- nvinfo : EIATTR_EXTERNS
	.align		4
        /*0030*/ 	.byte	0x04, 0x0f
        /*0032*/ 	.short	(.L_16 - .L_15)


	//   ....[0]....
	.align		4
.L_15:
        /*0034*/ 	.word	index@(vprintf)


	//----- nvinfo : EIATTR_MERCURY_ISA_VERSION
	.align		4
.L_16:
        /*0038*/ 	.byte	0x03, 0x5f
        /*003a*/ 	.short	0x0101


	//----- nvinfo : EIATTR_VRC_CTA_INIT_COUNT
	.align		4
        /*003c*/ 	.byte	0x02, 0x4a
	.zero		1
	.zero		1


	//----- nvinfo : EIATTR_SYSCALL_OFFSETS
	.align		4
        /*0040*/ 	.byte	0x04, 0x46
        /*0042*/ 	.short	(.L_18 - .L_17)


	//   ....[0]....
.L_17:
        /*0044*/ 	.word	0x000031b0


	//   ....[1]....
        /*0048*/ 	.word	0x00003330


	//   ....[2]....
        /*004c*/ 	.word	0x000033e0


	//----- nvinfo : EIATTR_EXIT_INSTR_OFFSETS
	.align		4
.L_18:
        /*0050*/ 	.byte	0x04, 0x1c
        /*0052*/ 	.short	(.L_20 - .L_19)


	//   ....[0]....
.L_19:
        /*0054*/ 	.word	0x00000130


	//   ....[1]....
        /*0058*/ 	.word	0x00000180


	//   ....[2]....
        /*005c*/ 	.word	0x00001170


	//   ....[3]....
        /*0060*/ 	.word	0x00001b20


	//   ....[4]....
        /*0064*/ 	.word	0x00001b50


	//   ....[5]....
        /*0068*/ 	.word	0x00002530


	//   ....[6]....
        /*006c*/ 	.word	0x00002590


	//   ....[7]....
        /*0070*/ 	.word	0x000025d0


	//   ....[8]....
        /*0074*/ 	.word	0x00002680


	//   ....[9]....
        /*0078*/ 	.word	0x00002730


	//   ....[10]....
        /*007c*/ 	.word	0x000033f0


	//   ....[11]....
        /*0080*/ 	.word	0x00004210


	//   ....[12]....
        /*0084*/ 	.word	0x00004310


	//   ....[13]....
        /*0088*/ 	.word	0x00004980


	//----- nvinfo : EIATTR_CRS_STACK_SIZE
	.align		4
.L_20:
        /*008c*/ 	.byte	0x04, 0x1e
        /*008e*/ 	.short	(.L_22 - .L_21)
.L_21:
        /*0090*/ 	.word	0x00000000


	//----- nvinfo : EIATTR_CBANK_PARAM_SIZE
	.align		4
.L_22:
        /*0094*/ 	.byte	0x03, 0x19
        /*0096*/ 	.short	0x0010


	//----- nvinfo : EIATTR_PARAM_CBANK
	.align		4
        /*0098*/ 	.byte	0x04, 0x0a
        /*009a*/ 	.short	(.L_24 - .L_23)
	.align		4
.L_23:
        /*009c*/ 	.word	index@(.nv.constant0._Z8myKernelP9inputDataP10outputData)
        /*00a0*/ 	.short	0x0380
        /*00a2*/ 	.short	0x0010


	//----- nvinfo : EIATTR_SW_WAR
	.align		4
.L_24:
        /*00a4*/ 	.byte	0x04, 0x36
        /*00a6*/ 	.short	(.L_26 - .L_25)
.L_25:
        /*00a8*/ 	.word	0x00000008
.L_26:


//--------------------- .nv.callgraph             --------------------------
	.section	.nv.callgraph,"",@"SHT_CUDA_CALLGRAPH"
	.align	4
	.sectionentsize	8
	.align		4
        /*0000*/ 	.word	0x00000000
	.align		4
        /*0004*/ 	.word	0xffffffff
	.align		4
        /*0008*/ 	.word	index@(_Z8myKernelP9inputDataP10outputData)
	.align		4
        /*000c*/ 	.word	index@(vprintf)
	.align		4
        /*0010*/ 	.word	0x00000000
	.align		4
        /*0014*/ 	.word	0xfffffffe
	.align		4
        /*0018*/ 	.word	0x00000000
	.align		4
        /*001c*/ 	.word	0xfffffffd
	.align		4
        /*0020*/ 	.word	0x00000000
	.align		4
        /*0024*/ 	.word	0xfffffffc


//--------------------- .nv.constant4             --------------------------
	.section	.nv.constant4,"a",@progbits
	.align	8
	.align		8
.nv.constant4:
        /*0000*/ 	.dword	vprintf
	.align		8
        /*0008*/ 	.dword	$str
	.align		8
        /*0010*/ 	.dword	$str$1
	.align		8
        /*0018*/ 	.dword	$str$2


//--------------------- .text._Z8myKernelP9inputDataP10outputData --------------------------
	.section	.text._Z8myKernelP9inputDataP10outputData,"ax",@progbits
	.align	128
        .global         _Z8myKernelP9inputDataP10outputData
        .type           _Z8myKernelP9inputDataP10outputData,@function
        .size           _Z8myKernelP9inputDataP10outputData,(.L_x_170 - _Z8myKernelP9inputDataP10outputData)
        .other          _Z8myKernelP9inputDataP10outputData,@"STO_CUDA_ENTRY STV_DEFAULT"
_Z8myKernelP9inputDataP10outputData:
.text._Z8myKernelP9inputDataP10outputData:
[----:B------:R-:W0:Y:S01]  /*0000*/  LDC R1, c[0x0][0x37c] ;  /* 0x0000df00ff017b82 */ /* 0x000e220000000800 */
[----:B------:R-:W1:Y:S01]  /*0010*/  S2R R0, SR_TID.X ;  /* 0x0000000000007919 */ /* 0x000e620000002100 */
[----:B------:R-:W2:Y:S06]  /*0020*/  LDCU UR5, c[0x0][0x2fc] ;  /* 0x00005f80ff0577ac */ /* 0x000eac0008000800 */
[----:B------:R-:W1:Y:S01]  /*0030*/  S2UR UR4, SR_CTAID.X ;  /* 0x00000000000479c3 */ /* 0x000e620000002500 */
[----:B0-----:R-:W-:Y:S01]  /*0040*/  VIADD R1, R1, 0xfffffff0 ;  /* 0xfffffff001017836 */ /* 0x001fe20000000000 */
[----:B------:R-:W0:Y:S06]  /*0050*/  LDCU.64 UR36, c[0x0][0x358] ;  /* 0x00006b00ff2477ac */ /* 0x000e2c0008000a00 */
[----:B------:R-:W1:Y:S08]  /*0060*/  LDC R7, c[0x0][0x360] ;  /* 0x0000d800ff077b82 */ /* 0x000e700000000800 */
[----:B------:R-:W3:Y:S01]  /*0070*/  LDC.64 R4, c[0x0][0x380] ;  /* 0x0000e000ff047b82 */ /* 0x000ee20000000a00 */
[----:B-1----:R-:W-:-:S04]  /*0080*/  IMAD R7, R7, UR4, R0 ;  /* 0x0000000407077c24 */ /* 0x002fc8000f8e0200 */
[----:B---3--:R-:W-:-:S05]  /*0090*/  IMAD.WIDE R4, R7, 0x20, R4 ;  /* 0x0000002007047825 */ /* 0x008fca00078e0204 */
[----:B0-----:R-:W3:Y:S01]  /*00a0*/  LDG.E R0, desc[UR36][R4.64+0x1c] ;  /* 0x00001c2404007981 */ /* 0x001ee2000c1e1900 */
[----:B------:R-:W0:Y:S02]  /*00b0*/  LDCU UR4, c[0x0][0x2f8] ;  /* 0x00005f00ff0477ac */ /* 0x000e240008000800 */
[----:B0-----:R-:W-:-:S05]  /*00c0*/  IADD3 R25, P1, PT, R1, UR4, RZ ;  /* 0x0000000401197c10 */ /* 0x001fca000ff3e0ff */
[----:B--2---:R-:W-:Y:S01]  /*00d0*/  IMAD.X R24, RZ, RZ, UR5, P1 ;  /* 0x00000005ff187e24 */ /* 0x004fe200088e06ff */
[----:B---3--:R-:W-:-:S13]  /*00e0*/  ISETP.GT.AND P0, PT, R0, 0x68, PT ;  /* 0x000000680000780c */ /* 0x008fda0003f04270 */
[----:B------:R-:W-:Y:S05]  /*00f0*/  @P0 BRA `(.L_x_0) ;  /* 0x0000002400280947 */ /* 0x000fea0003800000 */
[----:B------:R-:W-:-:S13]  /*0100*/  ISETP.NE.AND P0, PT, R0, 0x62, PT ;  /* 0x000000620000780c */ /* 0x000fda0003f05270 */
[----:B------:R-:W-:Y:S05]  /*0110*/  @!P0 BRA `(.L_x_1) ;  /* 0x0000001000188947 */ /* 0x000fea0003800000 */
[----:B------:R-:W-:-:S13]  /*0120*/  ISETP.NE.AND P0, PT, R0, 0x66, PT ;  /* 0x000000660000780c */ /* 0x000fda0003f05270 */
[----:B------:R-:W-:Y:S05]  /*0130*/  @P0 EXIT ;  /* 0x000000000000094d */ /* 0x000fea0003800000 */
[----:B------:R-:W2:Y:S01]  /*0140*/  LDG.E R0, desc[UR36][R4.64] ;  /* 0x0000002404007981 */ /* 0x000ea2000c1e1900 */
[----:B------:R-:W0:Y:S02]  /*0150*/  LDC.64 R8, c[0x0][0x388] ;  /* 0x0000e200ff087b82 */ /* 0x000e240000000a00 */
[----:B0-----:R-:W-:Y:S01]  /*0160*/  IMAD.WIDE R8, R7, 0x20, R8 ;  /* 0x0000002007087825 */ /* 0x001fe200078e0208 */
[----:B--2---:R-:W-:-:S13]  /*0170*/  ISETP.GE.AND P0, PT, R0, 0x1, PT ;  /* 0x000000010000780c */ /* 0x004fda0003f06270 */
[----:B------:R-:W-:Y:S05]  /*0180*/  @!P0 EXIT ;  /* 0x000000000000894d */ /* 0x000fea0003800000 */
[----:B------:R-:W5:Y:S04]  /*0190*/  LDG.E.64 R4, desc[UR36][R4.64+0x8] ;  /* 0x0000082404047981 */ /* 0x000f68000c1e1b00 */
[----:B------:R-:W5:Y:S01]  /*01a0*/  LDG.E.64 R8, desc[UR36][R8.64+0x18] ;  /* 0x0000182408087981 */ /* 0x000f62000c1e1b00 */
[----:B------:R-:W-:Y:S01]  /*01b0*/  BSSY.RECONVERGENT B0, `(.L_x_2) ;  /* 0x000009f000007945 */ /* 0x000fe20003800200 */
[C---:B------:R-:W-:Y:S01]  /*01c0*/  LOP3.LUT R2, R0.reuse, 0x3, RZ, 0xc0, !PT ;  /* 0x0000000300027812 */ /* 0x040fe200078ec0ff */
[----:B------:R-:W-:Y:S01]  /*01d0*/  IMAD.MOV.U32 R11, RZ, RZ, RZ ;  /* 0x000000ffff0b7224 */ /* 0x000fe200078e00ff */
[----:B------:R-:W-:-:S07]  /*01e0*/  LOP3.LUT R3, R0, 0x7ffffffc, RZ, 0xc0, !PT ;  /* 0x7ffffffc00037812 */ /* 0x000fce00078ec0ff */
.L_x_27:
[C---:B------:R-:W-:Y:S01]  /*01f0*/  ISETP.GE.U32.AND P0, PT, R0.reuse, 0x4, PT ;  /* 0x000000040000780c */ /* 0x040fe20003f06070 */
[----:B------:R-:W-:Y:S01]  /*0200*/  IMAD R10, R0, R11, RZ ;  /* 0x0000000b000a7224 */ /* 0x000fe200078e02ff */
[----:B------:R-:W-:Y:S01]  /*0210*/  BSSY.RECONVERGENT B1, `(.L_x_3) ;  /* 0x0000057000017945 */ /* 0x000fe20003800200 */
[----:B------:R-:W-:Y:S02]  /*0220*/  IMAD.MOV.U32 R13, RZ, RZ, RZ ;  /* 0x000000ffff0d7224 */ /* 0x000fe400078e00ff */
[----:B0--34-:R-:W-:-:S04]  /*0230*/  IMAD.IADD R7, R10, 0x1, R11 ;  /* 0x000000010a077824 */ /* 0x019fc800078e020b */
[----:B-----5:R-:W-:-:S04]  /*0240*/  IMAD.WIDE.U32 R6, R7, 0x8, R8 ;  /* 0x0000000807067825 */ /* 0x020fc800078e0008 */
[----:B-12---:R-:W-:Y:S05]  /*0250*/  @!P0 BRA `(.L_x_4) ;  /* 0x0000000400488947 */ /* 0x006fea0003800000 */
[----:B------:R-:W-:Y:S01]  /*0260*/  BSSY.RECONVERGENT B2, `(.L_x_5) ;  /* 0x0000050000027945 */ /* 0x000fe20003800200 */
[----:B------:R-:W-:-:S07]  /*0270*/  IMAD.MOV.U32 R13, RZ, RZ, RZ ;  /* 0x000000ffff0d7224 */ /* 0x000fce00078e00ff */
.L_x_17:
[----:B------:R-:W-:Y:S01]  /*0280*/  ISETP.NE.AND P0, PT, R11, R13, PT ;  /* 0x0000000d0b00720c */ /* 0x000fe20003f05270 */
[----:B------:R-:W-:Y:S01]  /*0290*/  VIADD R12, R13, 0x1 ;  /* 0x000000010d0c7836 */ /* 0x000fe20000000000 */
[----:B------:R-:W-:Y:S04]  /*02a0*/  BSSY.RECONVERGENT B3, `(.L_x_6) ;  /* 0x000000e000037945 */ /* 0x000fe80003800200 */
[----:B------:R-:W-:-:S07]  /*02b0*/  ISETP.NE.AND P1, PT, R11, R12, PT ;  /* 0x0000000c0b00720c */ /* 0x000fce0003f25270 */
[----:B0-----:R0:W-:Y:S01]  /*02c0*/  @!P0 ST.E.64 desc[UR36][R6.64], RZ ;  /* 0x000000ff06008985 */ /* 0x0011e2000c101b24 */
[----:B-1234-:R-:W-:Y:S05]  /*02d0*/  @!P0 BRA `(.L_x_7) ;  /* 0x0000000000288947 */ /* 0x01efea0003800000 */
[----:B------:R-:W-:-:S05]  /*02e0*/  IADD3 R17, PT, PT, R10, R13, RZ ;  /* 0x0000000d0a117210 */ /* 0x000fca0007ffe0ff */
[----:B------:R-:W-:-:S06]  /*02f0*/  IMAD.WIDE.U32 R14, R17, 0x4, R4 ;  /* 0x00000004110e7825 */ /* 0x000fcc00078e0004 */
[----:B------:R-:W2:Y:S01]  /*0300*/  LD.E R14, desc[UR36][R14.64] ;  /* 0x000000240e0e7980 */ /* 0x000ea2000c101900 */
[----:B------:R-:W-:Y:S01]  /*0310*/  IMAD.WIDE.U32 R16, R17, 0x8, R8 ;  /* 0x0000000811107825 */ /* 0x000fe200078e0008 */
[----:B--2---:R-:W-:-:S13]  /*0320*/  ISETP.NE.AND P0, PT, R14, RZ, PT ;  /* 0x000000ff0e00720c */ /* 0x004fda0003f05270 */
[----:B------:R-:W1:Y:S01]  /*0330*/  @P0 I2F.F64 R18, R14 ;  /* 0x0000000e00120312 */ /* 0x000e620000201c00 */
[----:B------:R-:W-:Y:S02]  /*0340*/  @!P0 IMAD.MOV.U32 R20, RZ, RZ, 0x0 ;  /* 0x00000000ff148424 */ /* 0x000fe400078e00ff */
[----:B------:R-:W-:-:S05]  /*0350*/  @!P0 IMAD.MOV.U32 R21, RZ, RZ, 0x7ff00000 ;  /* 0x7ff00000ff158424 */ /* 0x000fca00078e00ff */
[----:B------:R2:W-:Y:S04]  /*0360*/  @!P0 ST.E.64 desc[UR36][R16.64], R20 ;  /* 0x0000001410008985 */ /* 0x0005e8000c101b24 */
[----:B-1----:R2:W-:Y:S02]  /*0370*/  @P0 ST.E.64 desc[UR36][R16.64], R18 ;  /* 0x0000001210000985 */ /* 0x0025e4000c101b24 */
.L_x_7:
[----:B------:R-:W-:Y:S05]  /*0380*/  BSYNC.RECONVERGENT B3 ;  /* 0x0000000000037941 */ /* 0x000fea0003800200 */
.L_x_6:
[----:B------:R-:W-:Y:S04]  /*0390*/  BSSY.RECONVERGENT B3, `(.L_x_8) ;  /* 0x0000011000037945 */ /* 0x000fe80003800200 */
[----:B------:R-:W-:Y:S05]  /*03a0*/  @!P1 BRA `(.L_x_9) ;  /* 0x0000000000389947 */ /* 0x000fea0003800000 */
[----:B--2---:R-:W-:-:S05]  /*03b0*/  IADD3 R19, P0, PT, R10, R13, RZ ;  /* 0x0000000d0a137210 */ /* 0x004fca0007f1e0ff */
[----:B------:R-:W-:Y:S01]  /*03c0*/  IMAD.X R12, RZ, RZ, RZ, P0 ;  /* 0x000000ffff0c7224 */ /* 0x000fe200000e06ff */
[----:B------:R-:W-:-:S04]  /*03d0*/  LEA R16, P0, R19, R4, 0x2 ;  /* 0x0000000413107211 */ /* 0x000fc800078010ff */
[----:B------:R-:W-:-:S05]  /*03e0*/  LEA.HI.X R17, R19, R5, R12, 0x2, P0 ;  /* 0x0000000513117211 */ /* 0x000fca00000f140c */
[----:B------:R-:W2:Y:S01]  /*03f0*/  LD.E R16, desc[UR36][R16.64+0x4] ;  /* 0x0000042410107980 */ /* 0x000ea2000c101900 */
[----:B------:R-:W-:-:S04]  /*0400*/  LEA R18, P1, R19, R8, 0x3 ;  /* 0x0000000813127211 */ /* 0x000fc800078218ff */
[----:B------:R-:W-:Y:S02]  /*0410*/  LEA.HI.X R19, R19, R9, R12, 0x3, P1 ;  /* 0x0000000913137211 */ /* 0x000fe400008f1c0c */
[----:B--2---:R-:W-:-:S13]  /*0420*/  ISETP.NE.AND P0, PT, R16, RZ, PT ;  /* 0x000000ff1000720c */ /* 0x004fda0003f05270 */
[----:B------:R-:W1:Y:S01]  /*0430*/  @P0 I2F.F64 R14, R16 ;  /* 0x00000010000e0312 */ /* 0x000e620000201c00 */
[----:B------:R-:W-:Y:S02]  /*0440*/  @!P0 IMAD.MOV.U32 R20, RZ, RZ, 0x0 ;  /* 0x00000000ff148424 */ /* 0x000fe400078e00ff */
[----:B------:R-:W-:Y:S01]  /*0450*/  @!P0 IMAD.MOV.U32 R21, RZ, RZ, 0x7ff00000 ;  /* 0x7ff00000ff158424 */ /* 0x000fe200078e00ff */
[----:B-1----:R1:W-:Y:S04]  /*0460*/  @P0 ST.E.64 desc[UR36][R18.64+0x8], R14 ;  /* 0x0000080e12000985 */ /* 0x0023e8000c101b24 */
[----:B------:R1:W-:Y:S01]  /*0470*/  @!P0 ST.E.64 desc[UR36][R18.64+0x8], R20 ;  /* 0x0000081412008985 */ /* 0x0003e2000c101b24 */
[----:B------:R-:W-:Y:S05]  /*0480*/  BRA `(.L_x_10) ;  /* 0x0000000000047947 */ /* 0x000fea0003800000 */
.L_x_9:
[----:B------:R3:W-:Y:S02]  /*0490*/  ST.E.64 desc[UR36][R6.64], RZ ;  /* 0x000000ff06007985 */ /* 0x0007e4000c101b24 */
.L_x_10:
[----:B------:R-:W-:Y:S05]  /*04a0*/  BSYNC.RECONVERGENT B3 ;  /* 0x0000000000037941 */ /* 0x000fea0003800200 */
.L_x_8:
[----:B------:R-:W-:Y:S01]  /*04b0*/  VIADD R12, R13, 0x2 ;  /* 0x000000020d0c7836 */ /* 0x000fe20000000000 */
[----:B------:R-:W-:Y:S04]  /*04c0*/  BSSY.RECONVERGENT B3, `(.L_x_11) ;  /* 0x0000012000037945 */ /* 0x000fe80003800200 */
[----:B------:R-:W-:-:S13]  /*04d0*/  ISETP.NE.AND P0, PT, R11, R12, PT ;  /* 0x0000000c0b00720c */ /* 0x000fda0003f05270 */
[----:B------:R-:W-:Y:S05]  /*04e0*/  @!P0 BRA `(.L_x_12) ;  /* 0x0000000000388947 */ /* 0x000fea0003800000 */
[----:B-12---:R-:W-:-:S04]  /*04f0*/  IADD3 R19, P0, PT, R10, R13, RZ ;  /* 0x0000000d0a137210 */ /* 0x006fc80007f1e0ff */
[----:B------:R-:W-:Y:S02]  /*0500*/  IADD3.X R12, PT, PT, RZ, RZ, RZ, P0, !PT ;  /* 0x000000ffff0c7210 */ /* 0x000fe400007fe4ff */
        /* <DEDUP_REMOVED lines=12> */
.L_x_12:
[----:B------:R4:W-:Y:S02]  /*05d0*/  ST.E.64 desc[UR36][R6.64], RZ ;  /* 0x000000ff06007985 */ /* 0x0009e4000c101b24 */
.L_x_13:
[----:B------:R-:W-:Y:S05]  /*05e0*/  BSYNC.RECONVERGENT B3 ;  /* 0x0000000000037941 */ /* 0x000fea0003800200 */
.L_x_11:
[----:B------:R-:W-:Y:S01]  /*05f0*/  VIADD R12, R13, 0x3 ;  /* 0x000000030d0c7836 */ /* 0x000fe20000000000 */
[----:B------:R-:W-:Y:S04]  /*0600*/  BSSY.RECONVERGENT B3, `(.L_x_14) ;  /* 0x0000012000037945 */ /* 0x000fe80003800200 */
[----:B------:R-:W-:-:S13]  /*0610*/  ISETP.NE.AND P0, PT, R11, R12, PT ;  /* 0x0000000c0b00720c */ /* 0x000fda0003f05270 */
[----:B------:R-:W-:Y:S05]  /*0620*/  @!P0 BRA `(.L_x_15) ;  /* 0x0000000000388947 */ /* 0x000fea0003800000 */
[----:B-12---:R-:W-:-:S05]  /*0630*/  IADD3 R19, P0, PT, R10, R13, RZ ;  /* 0x0000000d0a137210 */ /* 0x006fca0007f1e0ff */
        /* <DEDUP_REMOVED lines=13> */
.L_x_15:
[----:B------:R0:W-:Y:S02]  /*0710*/  ST.E.64 desc[UR36][R6.64], RZ ;  /* 0x000000ff06007985 */ /* 0x0001e4000c101b24 */
.L_x_16:
[----:B------:R-:W-:Y:S05]  /*0720*/  BSYNC.RECONVERGENT B3 ;  /* 0x0000000000037941 */ /* 0x000fea0003800200 */
.L_x_14:
[----:B------:R-:W-:-:S04]  /*0730*/  IADD3 R13, PT, PT, R13, 0x4, RZ ;  /* 0x000000040d0d7810 */ /* 0x000fc80007ffe0ff */
[----:B------:R-:W-:-:S13]  /*0740*/  ISETP.NE.AND P0, PT, R13, R3, PT ;  /* 0x000000030d00720c */ /* 0x000fda0003f05270 */
[----:B------:R-:W-:Y:S05]  /*0750*/  @P0 BRA `(.L_x_17) ;  /* 0xfffffff800c80947 */ /* 0x000fea000383ffff */
[----:B------:R-:W-:Y:S05]  /*0760*/  BSYNC.RECONVERGENT B2 ;  /* 0x0000000000027941 */ /* 0x000fea0003800200 */
.L_x_5:
[----:B------:R-:W-:-:S07]  /*0770*/  IMAD.MOV.U32 R13, RZ, RZ, R3 ;  /* 0x000000ffff0d7224 */ /* 0x000fce00078e0003 */
.L_x_4:
[----:B------:R-:W-:Y:S05]  /*0780*/  BSYNC.RECONVERGENT B1 ;  /* 0x0000000000017941 */ /* 0x000fea0003800200 */
.L_x_3:
[----:B------:R-:W-:Y:S01]  /*0790*/  ISETP.NE.AND P0, PT, R2, RZ, PT ;  /* 0x000000ff0200720c */ /* 0x000fe20003f05270 */
[----:B------:R-:W-:-:S12]  /*07a0*/  BSSY.RECONVERGENT B1, `(.L_x_18) ;  /* 0x000003c000017945 */ /* 0x000fd80003800200 */
[----:B------:R-:W-:Y:S05]  /*07b0*/  @!P0 BRA `(.L_x_19) ;  /* 0x0000000000e88947 */ /* 0x000fea0003800000 */
[----:B------:R-:W-:Y:S01]  /*07c0*/  ISETP.NE.AND P0, PT, R11, R13, PT ;  /* 0x0000000d0b00720c */ /* 0x000fe20003f05270 */
[----:B------:R-:W-:-:S12]  /*07d0*/  BSSY.RECONVERGENT B2, `(.L_x_20) ;  /* 0x000000e000027945 */ /* 0x000fd80003800200 */
[----:B------:R-:W-:Y:S05]  /*07e0*/  @!P0 BRA `(.L_x_21) ;  /* 0x00000000002c8947 */ /* 0x000fea0003800000 */
[----:B-12---:R-:W-:-:S04]  /*07f0*/  IMAD.IADD R19, R10, 0x1, R13 ;  /* 0x000000010a137824 */ /* 0x006fc800078e020d */
[----:B------:R-:W-:-:S06]  /*0800*/  IMAD.WIDE.U32 R14, R19, 0x4, R4 ;  /* 0x00000004130e7825 */ /* 0x000fcc00078e0004 */
[----:B------:R-:W2:Y:S01]  /*0810*/  LD.E R14, desc[UR36][R14.64] ;  /* 0x000000240e0e7980 */ /* 0x000ea2000c101900 */
[----:B------:R-:W-:Y:S01]  /*0820*/  IMAD.WIDE.U32 R18, R19, 0x8, R8 ;  /* 0x0000000813127825 */ /* 0x000fe200078e0008 */
[----:B--2---:R-:W-:-:S13]  /*0830*/  ISETP.NE.AND P0, PT, R14, RZ, PT ;  /* 0x000000ff0e00720c */ /* 0x004fda0003f05270 */
[----:B------:R-:W1:Y:S01]  /*0840*/  @P0 I2F.F64 R16, R14 ;  /* 0x0000000e00100312 */ /* 0x000e620000201c00 */
[----:B------:R-:W-:Y:S02]  /*0850*/  @!P0 IMAD.MOV.U32 R20, RZ, RZ, 0x0 ;  /* 0x00000000ff148424 */ /* 0x000fe400078e00ff */
[----:B------:R-:W-:Y:S01]  /*0860*/  @!P0 IMAD.MOV.U32 R21, RZ, RZ, 0x7ff00000 ;  /* 0x7ff00000ff158424 */ /* 0x000fe200078e00ff */
[----:B-1----:R1:W-:Y:S04]  /*0870*/  @P0 ST.E.64 desc[UR36][R18.64], R16 ;  /* 0x0000001012000985 */ /* 0x0023e8000c101b24 */
[----:B------:R1:W-:Y:S01]  /*0880*/  @!P0 ST.E.64 desc[UR36][R18.64], R20 ;  /* 0x0000001412008985 */ /* 0x0003e2000c101b24 */
[----:B------:R-:W-:Y:S05]  /*0890*/  BRA `(.L_x_22) ;  /* 0x0000000000047947 */ /* 0x000fea0003800000 */
.L_x_21:
[----:B------:R0:W-:Y:S02]  /*08a0*/  ST.E.64 desc[UR36][R6.64], RZ ;  /* 0x000000ff06007985 */ /* 0x0001e4000c101b24 */
.L_x_22:
[----:B------:R-:W-:Y:S05]  /*08b0*/  BSYNC.RECONVERGENT B2 ;  /* 0x0000000000027941 */ /* 0x000fea0003800200 */
.L_x_20:
[----:B------:R-:W-:-:S13]  /*08c0*/  ISETP.NE.AND P0, PT, R2, 0x1, PT ;  /* 0x000000010200780c */ /* 0x000fda0003f05270 */
[----:B------:R-:W-:Y:S05]  /*08d0*/  @!P0 BRA `(.L_x_19) ;  /* 0x0000000000a08947 */ /* 0x000fea0003800000 */
        /* <DEDUP_REMOVED lines=13> */
[----:B------:R-:W-:Y:S01]  /*09b0*/  @!P0 MOV R20, 0x0 ;  /* 0x0000000000148802 */ /* 0x000fe20000000f00 */
[----:B------:R-:W-:Y:S01]  /*09c0*/  @!P0 IMAD.MOV.U32 R21, RZ, RZ, 0x7ff00000 ;  /* 0x7ff00000ff158424 */ /* 0x000fe200078e00ff */
[----:B-1----:R1:W-:Y:S04]  /*09d0*/  @P0 ST.E.64 desc[UR36][R18.64+0x8], R14 ;  /* 0x0000080e12000985 */ /* 0x0023e8000c101b24 */
[----:B------:R1:W-:Y:S01]  /*09e0*/  @!P0 ST.E.64 desc[UR36][R18.64+0x8], R20 ;  /* 0x0000081412008985 */ /* 0x0003e2000c101b24 */
[----:B------:R-:W-:Y:S05]  /*09f0*/  BRA `(.L_x_25) ;  /* 0x0000000000047947 */ /* 0x000fea0003800000 */
.L_x_24:
[----:B------:R0:W-:Y:S02]  /*0a00*/  ST.E.64 desc[UR36][R6.64], RZ ;  /* 0x000000ff06007985 */ /* 0x0001e4000c101b24 */
.L_x_25:
[----:B------:R-:W-:Y:S05]  /*0a10*/  BSYNC.RECONVERGENT B2 ;  /* 0x0000000000027941 */ /* 0x000fea0003800200 */
.L_x_23:
[----:B------:R-:W-:-:S13]  /*0a20*/  ISETP.NE.AND P0, PT, R2, 0x2, PT ;  /* 0x000000020200780c */ /* 0x000fda0003f05270 */
[----:B------:R-:W-:Y:S05]  /*0a30*/  @!P0 BRA `(.L_x_19) ;  /* 0x0000000000488947 */ /* 0x000fea0003800000 */
[----:B------:R-:W-:-:S05]  /*0a40*/  VIADD R12, R13, 0x2 ;  /* 0x000000020d0c7836 */ /* 0x000fca0000000000 */
[----:B------:R-:W-:-:S13]  /*0a50*/  ISETP.NE.AND P0, PT, R11, R12, PT ;  /* 0x0000000c0b00720c */ /* 0x000fda0003f05270 */
[----:B------:R-:W-:Y:S05]  /*0a60*/  @!P0 BRA `(.L_x_26) ;  /* 0x0000000000388947 */ /* 0x000fea0003800000 */
[----:B-1----:R-:W-:-:S05]  /*0a70*/  IADD3 R15, P0, PT, R10, R13, RZ ;  /* 0x0000000d0a0f7210 */ /* 0x002fca0007f1e0ff */
[----:B------:R-:W-:Y:S01]  /*0a80*/  IMAD.X R10, RZ, RZ, RZ, P0 ;  /* 0x000000ffff0a7224 */ /* 0x000fe200000e06ff */
[----:B------:R-:W-:-:S04]  /*0a90*/  LEA R12, P0, R15, R4, 0x2 ;  /* 0x000000040f0c7211 */ /* 0x000fc800078010ff */
[----:B------:R-:W-:-:S05]  /*0aa0*/  LEA.HI.X R13, R15, R5, R10, 0x2, P0 ;  /* 0x000000050f0d7211 */ /* 0x000fca00000f140a */
[----:B------:R-:W5:Y:S01]  /*0ab0*/  LD.E R12, desc[UR36][R12.64+0x8] ;  /* 0x000008240c0c7980 */ /* 0x000f62000c101900 */
[----:B------:R-:W-:-:S04]  /*0ac0*/  LEA R14, P1, R15, R8, 0x3 ;  /* 0x000000080f0e7211 */ /* 0x000fc800078218ff */
[----:B------:R-:W-:Y:S02]  /*0ad0*/  LEA.HI.X R15, R15, R9, R10, 0x3, P1 ;  /* 0x000000090f0f7211 */ /* 0x000fe400008f1c0a */
[----:B-----5:R-:W-:-:S13]  /*0ae0*/  ISETP.NE.AND P0, PT, R12, RZ, PT ;  /* 0x000000ff0c00720c */ /* 0x020fda0003f05270 */
[----:B0--34-:R-:W0:Y:S01]  /*0af0*/  @P0 I2F.F64 R6, R12 ;  /* 0x0000000c00060312 */ /* 0x019e220000201c00 */
[----:B--2---:R-:W-:Y:S02]  /*0b00*/  @!P0 IMAD.MOV.U32 R16, RZ, RZ, 0x0 ;  /* 0x00000000ff108424 */ /* 0x004fe400078e00ff */
[----:B------:R-:W-:Y:S01]  /*0b10*/  @!P0 IMAD.MOV.U32 R17, RZ, RZ, 0x7ff00000 ;  /* 0x7ff00000ff118424 */ /* 0x000fe200078e00ff */
[----:B0-----:R0:W-:Y:S04]  /*0b20*/  @P0 ST.E.64 desc[UR36][R14.64+0x10], R6 ;  /* 0x000010060e000985 */ /* 0x0011e8000c101b24 */
[----:B------:R0:W-:Y:S01]  /*0b30*/  @!P0 ST.E.64 desc[UR36][R14.64+0x10], R16 ;  /* 0x000010100e008985 */ /* 0x0001e2000c101b24 */
[----:B------:R-:W-:Y:S05]  /*0b40*/  BRA `(.L_x_19) ;  /* 0x0000000000047947 */ /* 0x000fea0003800000 */
.L_x_26:
[----:B------:R0:W-:Y:S02]  /*0b50*/  ST.E.64 desc[UR36][R6.64], RZ ;  /* 0x000000ff06007985 */ /* 0x0001e4000c101b24 */
.L_x_19:
[----:B------:R-:W-:Y:S05]  /*0b60*/  BSYNC.RECONVERGENT B1 ;  /* 0x0000000000017941 */ /* 0x000fea0003800200 */
.L_x_18:
[----:B------:R-:W-:-:S05]  /*0b70*/  VIADD R11, R11, 0x1 ;  /* 0x000000010b0b7836 */ /* 0x000fca0000000000 */
[----:B------:R-:W-:-:S13]  /*0b80*/  ISETP.NE.AND P0, PT, R11, R0, PT ;  /* 0x000000000b00720c */ /* 0x000fda0003f05270 */
[----:B------:R-:W-:Y:S05]  /*0b90*/  @P0 BRA `(.L_x_27) ;  /* 0xfffffff400940947 */ /* 0x000fea000383ffff */
[----:B------:R-:W-:Y:S05]  /*0ba0*/  BSYNC.RECONVERGENT B0 ;  /* 0x0000000000007941 */ /* 0x000fea0003800200 */
.L_x_2:
[----:B------:R-:W-:-:S07]  /*0bb0*/  HFMA2 R5, -RZ, RZ, 0, 0 ;  /* 0x00000000ff057431 */ /* 0x000fce00000001ff */
.L_x_36:
[----:B------:R-:W-:Y:S01]  /*0bc0*/  BSSY.RECONVERGENT B0, `(.L_x_28) ;  /* 0x0000057000007945 */ /* 0x000fe20003800200 */
[----:B------:R-:W-:Y:S02]  /*0bd0*/  IMAD R4, R0, R5, RZ ;  /* 0x0000000500047224 */ /* 0x000fe400078e02ff */
[----:B0--34-:R-:W-:-:S07]  /*0be0*/  IMAD.MOV.U32 R7, RZ, RZ, RZ ;  /* 0x000000ffff077224 */ /* 0x019fce00078e00ff */
.L_x_35:
[C---:B------:R-:W-:Y:S01]  /*0bf0*/  ISETP.GE.U32.AND P1, PT, R0.reuse, 0x4, PT ;  /* 0x000000040000780c */ /* 0x040fe20003f26070 */
[----:B------:R-:W-:Y:S01]  /*0c00*/  IMAD R6, R0, R7, RZ ;  /* 0x0000000700067224 */ /* 0x000fe200078e02ff */
[----:B------:R-:W-:Y:S01]  /*0c10*/  BSSY.RECONVERGENT B1, `(.L_x_29) ;  /* 0x000002a000017945 */ /* 0x000fe20003800200 */
[----:B------:R-:W-:Y:S02]  /*0c20*/  VIADD R7, R7, 0x1 ;  /* 0x0000000107077836 */ /* 0x000fe40000000000 */
[----:B------:R-:W-:Y:S02]  /*0c30*/  IMAD.IADD R11, R6, 0x1, R5 ;  /* 0x00000001060b7824 */ /* 0x000fe400078e0205 */
[----:B-12---:R-:W-:Y:S01]  /*0c40*/  IMAD.MOV.U32 R21, RZ, RZ, RZ ;  /* 0x000000ffff157224 */ /* 0x006fe200078e00ff */
[----:B------:R-:W-:Y:S01]  /*0c50*/  ISETP.NE.AND P0, PT, R7, R0, PT ;  /* 0x000000000700720c */ /* 0x000fe20003f05270 */
[----:B------:R-:W-:-:S04]  /*0c60*/  IMAD.WIDE.U32 R10, R11, 0x8, R8 ;  /* 0x000000080b0a7825 */ /* 0x000fc800078e0008 */
[----:B0-----:R-:W-:Y:S08]  /*0c70*/  @!P1 BRA `(.L_x_30) ;  /* 0x00000000008c9947 */ /* 0x001ff00003800000 */
[----:B------:R-:W-:Y:S01]  /*0c80*/  BSSY.RECONVERGENT B2, `(.L_x_31) ;  /* 0x0000021000027945 */ /* 0x000fe20003800200 */
[----:B------:R-:W-:-:S07]  /*0c90*/  IMAD.MOV.U32 R25, RZ, RZ, RZ ;  /* 0x000000ffff197224 */ /* 0x000fce00078e00ff */
.L_x_32:
[----:B------:R-:W-:Y:S01]  /*0ca0*/  IMAD.IADD R17, R4, 0x1, R25 ;  /* 0x0000000104117824 */ /* 0x000fe200078e0219 */
[----:B------:R-:W-:Y:S01]  /*0cb0*/  IADD3 R15, PT, PT, R6, R25, RZ ;  /* 0x00000019060f7210 */ /* 0x000fe20007ffe0ff */
[----:B------:R-:W2:Y:S02]  /*0cc0*/  LD.E.64 R12, desc[UR36][R10.64] ;  /* 0x000000240a0c7980 */ /* 0x000ea4000c101b00 */
[----:B------:R-:W-:-:S05]  /*0cd0*/  IMAD.WIDE.U32 R16, R17, 0x8, R8 ;  /* 0x0000000811107825 */ /* 0x000fca00078e0008 */
[----:B------:R-:W2:Y:S01]  /*0ce0*/  LD.E.64 R26, desc[UR36][R16.64] ;  /* 0x00000024101a7980 */ /* 0x000ea2000c101b00 */
[----:B------:R-:W-:-:S05]  /*0cf0*/  IMAD.WIDE.U32 R14, R15, 0x8, R8 ;  /* 0x000000080f0e7825 */ /* 0x000fca00078e0008 */
[----:B------:R-:W3:Y:S01]  /*0d00*/  LD.E.64 R18, desc[UR36][R14.64] ;  /* 0x000000240e127980 */ /* 0x000ee2000c101b00 */
[----:B--2---:R-:W-:-:S08]  /*0d10*/  DADD R26, R12, R26 ;  /* 0x000000000c1a7229 */ /* 0x004fd0000000001a */
[----:B---3--:R-:W-:Y:S01]  /*0d20*/  DSETP.GEU.AND P1, PT, R26, R18, PT ;  /* 0x000000121a00722a */ /* 0x008fe20003f2e000 */
[----:B------:R-:W2:-:S13]  /*0d30*/  LD.E.64 R18, desc[UR36][R14.64+0x8] ;  /* 0x000008240e127980 */ /* 0x000e9a000c101b00 */
[----:B------:R0:W-:Y:S04]  /*0d40*/  @!P1 ST.E.64 desc[UR36][R14.64], R26 ;  /* 0x0000001a0e009985 */ /* 0x0001e8000c101b24 */
[----:B------:R-:W3:Y:S04]  /*0d50*/  @!P1 LD.E.64 R12, desc[UR36][R10.64] ;  /* 0x000000240a0c9980 */ /* 0x000ee8000c101b00 */
[----:B------:R-:W3:Y:S02]  /*0d60*/  LD.E.64 R20, desc[UR36][R16.64+0x8] ;  /* 0x0000082410147980 */ /* 0x000ee4000c101b00 */
[----:B---3--:R-:W-:-:S08]  /*0d70*/  DADD R20, R12, R20 ;  /* 0x000000000c147229 */ /* 0x008fd00000000014 */
[----:B--2---:R-:W-:Y:S01]  /*0d80*/  DSETP.GEU.AND P1, PT, R20, R18, PT ;  /* 0x000000121400722a */ /* 0x004fe20003f2e000 */
        /* <DEDUP_REMOVED lines=9> */
[----:B0-----:R-:W3:Y:S01]  /*0e20*/  LD.E.64 R26, desc[UR36][R16.64+0x18] ;  /* 0x00001824101a7980 */ /* 0x001ee2000c101b00 */
[----:B------:R-:W-:Y:S01]  /*0e30*/  VIADD R25, R25, 0x4 ;  /* 0x0000000419197836 */ /* 0x000fe20000000000 */
[----:B---3--:R-:W-:-:S08]  /*0e40*/  DADD R26, R26, R12 ;  /* 0x000000001a1a7229 */ /* 0x008fd0000000000c */
[----:B--2---:R-:W-:-:S14]  /*0e50*/  DSETP.GEU.AND P1, PT, R26, R18, PT ;  /* 0x000000121a00722a */ /* 0x004fdc0003f2e000 */
[----:B------:R1:W-:Y:S01]  /*0e60*/  @!P1 ST.E.64 desc[UR36][R14.64+0x18], R26 ;  /* 0x0000181a0e009985 */ /* 0x0003e2000c101b24 */
[----:B------:R-:W-:-:S13]  /*0e70*/  ISETP.NE.AND P1, PT, R25, R3, PT ;  /* 0x000000031900720c */ /* 0x000fda0003f25270 */
[----:B-1----:R-:W-:Y:S05]  /*0e80*/  @P1 BRA `(.L_x_32) ;  /* 0xfffffffc00841947 */ /* 0x002fea000383ffff */
[----:B------:R-:W-:Y:S05]  /*0e90*/  BSYNC.RECONVERGENT B2 ;  /* 0x0000000000027941 */ /* 0x000fea0003800200 */
.L_x_31:
[----:B------:R-:W-:-:S07]  /*0ea0*/  IMAD.MOV.U32 R21, RZ, RZ, R3 ;  /* 0x000000ffff157224 */ /* 0x000fce00078e0003 */
.L_x_30:
[----:B------:R-:W-:Y:S05]  /*0eb0*/  BSYNC.RECONVERGENT B1 ;  /* 0x0000000000017941 */ /* 0x000fea0003800200 */
.L_x_29:
[----:B------:R-:W-:Y:S01]  /*0ec0*/  ISETP.NE.AND P1, PT, R2, RZ, PT ;  /* 0x000000ff0200720c */ /* 0x000fe20003f25270 */
[----:B------:R-:W-:-:S12]  /*0ed0*/  BSSY.RECONVERGENT B1, `(.L_x_33) ;  /* 0x0000024000017945 */ /* 0x000fd80003800200 */
[----:B------:R-:W-:Y:S05]  /*0ee0*/  @!P1 BRA `(.L_x_34) ;  /* 0x0000000000889947 */ /* 0x000fea0003800000 */
[--C-:B------:R-:W-:Y:S01]  /*0ef0*/  IMAD.IADD R19, R4, 0x1, R21.reuse ;  /* 0x0000000104137824 */ /* 0x100fe200078e0215 */
[----:B------:R-:W2:Y:S01]  /*0f00*/  LD.E.64 R12, desc[UR36][R10.64] ;  /* 0x000000240a0c7980 */ /* 0x000ea2000c101b00 */
[----:B------:R-:W-:Y:S02]  /*0f10*/  IMAD.IADD R15, R6, 0x1, R21 ;  /* 0x00000001060f7824 */ /* 0x000fe400078e0215 */
[----:B------:R-:W-:-:S06]  /*0f20*/  IMAD.WIDE.U32 R18, R19, 0x8, R8 ;  /* 0x0000000813127825 */ /* 0x000fcc00078e0008 */
[----:B------:R-:W2:Y:S01]  /*0f30*/  LD.E.64 R18, desc[UR36][R18.64] ;  /* 0x0000002412127980 */ /* 0x000ea2000c101b00 */
[----:B------:R-:W-:-:S05]  /*0f40*/  IMAD.WIDE.U32 R14, R15, 0x8, R8 ;  /* 0x000000080f0e7825 */ /* 0x000fca00078e0008 */
[----:B------:R-:W3:Y:S01]  /*0f50*/  LD.E.64 R16, desc[UR36][R14.64] ;  /* 0x000000240e107980 */ /* 0x000ee2000c101b00 */
[----:B--2---:R-:W-:-:S08]  /*0f60*/  DADD R12, R12, R18 ;  /* 0x000000000c0c7229 */ /* 0x004fd00000000012 */
[----:B---3--:R-:W-:-:S14]  /*0f70*/  DSETP.GEU.AND P1, PT, R12, R16, PT ;  /* 0x000000100c00722a */ /* 0x008fdc0003f2e000 */
[----:B------:R0:W-:Y:S01]  /*0f80*/  @!P1 ST.E.64 desc[UR36][R14.64], R12 ;  /* 0x0000000c0e009985 */ /* 0x0001e2000c101b24 */
[----:B------:R-:W-:-:S13]  /*0f90*/  ISETP.NE.AND P1, PT, R2, 0x1, PT ;  /* 0x000000010200780c */ /* 0x000fda0003f25270 */
[----:B0-----:R-:W-:Y:S05]  /*0fa0*/  @!P1 BRA `(.L_x_34) ;  /* 0x0000000000589947 */ /* 0x001fea0003800000 */
[-C--:B------:R-:W-:Y:S01]  /*0fb0*/  IADD3 R13, P1, PT, R4, R21.reuse, RZ ;  /* 0x00000015040d7210 */ /* 0x080fe20007f3e0ff */
[----:B------:R-:W2:Y:S01]  /*0fc0*/  LD.E.64 R16, desc[UR36][R10.64] ;  /* 0x000000240a107980 */ /* 0x000ea2000c101b00 */
[----:B------:R-:W-:-:S03]  /*0fd0*/  IADD3 R15, P2, PT, R6, R21, RZ ;  /* 0x00000015060f7210 */ /* 0x000fc60007f5e0ff */
[----:B------:R-:W-:Y:S01]  /*0fe0*/  IMAD.X R14, RZ, RZ, RZ, P1 ;  /* 0x000000ffff0e7224 */ /* 0x000fe200008e06ff */
[----:B------:R-:W-:Y:S01]  /*0ff0*/  LEA R12, P1, R13, R8, 0x3 ;  /* 0x000000080d0c7211 */ /* 0x000fe200078218ff */
[----:B------:R-:W-:-:S03]  /*1000*/  IMAD.X R6, RZ, RZ, RZ, P2 ;  /* 0x000000ffff067224 */ /* 0x000fc600010e06ff */
[----:B------:R-:W-:Y:S02]  /*1010*/  LEA.HI.X R13, R13, R9, R14, 0x3, P1 ;  /* 0x000000090d0d7211 */ /* 0x000fe400008f1c0e */
[----:B------:R-:W-:-:S03]  /*1020*/  LEA R14, P1, R15, R8, 0x3 ;  /* 0x000000080f0e7211 */ /* 0x000fc600078218ff */
[----:B------:R-:W2:Y:S01]  /*1030*/  LD.E.64 R18, desc[UR36][R12.64+0x8] ;  /* 0x000008240c127980 */ /* 0x000ea2000c101b00 */
[----:B------:R-:W-:-:S05]  /*1040*/  LEA.HI.X R15, R15, R9, R6, 0x3, P1 ;  /* 0x000000090f0f7211 */ /* 0x000fca00008f1c06 */
[----:B------:R-:W3:Y:S01]  /*1050*/  LD.E.64 R20, desc[UR36][R14.64+0x8] ;  /* 0x000008240e147980 */ /* 0x000ee2000c101b00 */
[----:B--2---:R-:W-:-:S08]  /*1060*/  DADD R16, R16, R18 ;  /* 0x0000000010107229 */ /* 0x004fd00000000012 */
[----:B---3--:R-:W-:-:S14]  /*1070*/  DSETP.GEU.AND P1, PT, R16, R20, PT ;  /* 0x000000141000722a */ /* 0x008fdc0003f2e000 */
[----:B------:R0:W-:Y:S01]  /*1080*/  @!P1 ST.E.64 desc[UR36][R14.64+0x8], R16 ;  /* 0x000008100e009985 */ /* 0x0001e2000c101b24 */
[----:B------:R-:W-:-:S13]  /*1090*/  ISETP.NE.AND P1, PT, R2, 0x2, PT ;  /* 0x000000020200780c */ /* 0x000fda0003f25270 */
[----:B0-----:R-:W-:Y:S05]  /*10a0*/  @!P1 BRA `(.L_x_34) ;  /* 0x0000000000189947 */ /* 0x001fea0003800000 */
[----:B------:R-:W2:Y:S04]  /*10b0*/  LD.E.64 R10, desc[UR36][R10.64] ;  /* 0x000000240a0a7980 */ /* 0x000ea8000c101b00 */
[----:B------:R-:W2:Y:S04]  /*10c0*/  LD.E.64 R12, desc[UR36][R12.64+0x10] ;  /* 0x000010240c0c7980 */ /* 0x000ea8000c101b00 */
[----:B------:R-:W3:Y:S01]  /*10d0*/  LD.E.64 R16, desc[UR36][R14.64+0x10] ;  /* 0x000010240e107980 */ /* 0x000ee2000c101b00 */
[----:B--2---:R-:W-:-:S08]  /*10e0*/  DADD R18, R10, R12 ;  /* 0x000000000a127229 */ /* 0x004fd0000000000c */
[----:B---3--:R-:W-:-:S14]  /*10f0*/  DSETP.GEU.AND P1, PT, R18, R16, PT ;  /* 0x000000101200722a */ /* 0x008fdc0003f2e000 */
[----:B------:R0:W-:Y:S02]  /*1100*/  @!P1 ST.E.64 desc[UR36][R14.64+0x10], R18 ;  /* 0x000010120e009985 */ /* 0x0001e4000c101b24 */
.L_x_34:
[----:B------:R-:W-:Y:S05]  /*1110*/  BSYNC.RECONVERGENT B1 ;  /* 0x0000000000017941 */ /* 0x000fea0003800200 */
.L_x_33:
[----:B------:R-:W-:Y:S05]  /*1120*/  @P0 BRA `(.L_x_35) ;  /* 0xfffffff800b00947 */ /* 0x000fea000383ffff */
[----:B------:R-:W-:Y:S05]  /*1130*/  BSYNC.RECONVERGENT B0 ;  /* 0x0000000000007941 */ /* 0x000fea0003800200 */
.L_x_28:
[----:B------:R-:W-:-:S04]  /*1140*/  IADD3 R5, PT, PT, R5, 0x1, RZ ;  /* 0x0000000105057810 */ /* 0x000fc80007ffe0ff */
[----:B------:R-:W-:-:S13]  /*1150*/  ISETP.NE.AND P0, PT, R5, R0, PT ;  /* 0x000000000500720c */ /* 0x000fda0003f05270 */
[----:B------:R-:W-:Y:S05]  /*1160*/  @P0 BRA `(.L_x_36) ;  /* 0xfffffff800940947 */ /* 0x000fea000383ffff */
[----:B------:R-:W-:Y:S05]  /*1170*/  EXIT ;  /* 0x000000000000794d */ /* 0x000fea0003800000 */
.L_x_1:
[----:B------:R-:W0:Y:S01]  /*1180*/  LDC.64 R2, c[0x0][0x388] ;  /* 0x0000e200ff027b82 */ /* 0x000e220000000a00 */
[----:B------:R-:W2:Y:S04]  /*1190*/  LDG.E R0, desc[UR36][R4.64] ;  /* 0x0000002404007981 */ /* 0x000ea8000c1e1900 */
[----:B------:R1:W5:Y:S01]  /*11a0*/  LDG.E.64 R14, desc[UR36][R4.64+0x8] ;  /* 0x00000824040e7981 */ /* 0x000362000c1e1b00 */
[----:B0-----:R-:W-:-:S03]  /*11b0*/  IMAD.WIDE R6, R7, 0x20, R2 ;  /* 0x0000002007067825 */ /* 0x001fc600078e0202 */
[----:B------:R1:W5:Y:S04]  /*11c0*/  LDG.E R3, desc[UR36][R4.64+0x18] ;  /* 0x0000182404037981 */ /* 0x000368000c1e1900 */
[----:B------:R1:W5:Y:S04]  /*11d0*/  LDG.E.64 R12, desc[UR36][R6.64+0x8] ;  /* 0x00000824060c7981 */ /* 0x000368000c1e1b00 */
[----:B------:R1:W5:Y:S04]  /*11e0*/  LDG.E.64 R10, desc[UR36][R6.64] ;  /* 0x00000024060a7981 */ /* 0x000368000c1e1b00 */
[----:B------:R1:W5:Y:S01]  /*11f0*/  LDG.E.64 R8, desc[UR36][R6.64+0x10] ;  /* 0x0000102406087981 */ /* 0x000362000c1e1b00 */
[----:B------:R-:W-:Y:S01]  /*1200*/  BSSY.RECONVERGENT B0, `(.L_x_37) ;  /* 0x000008a000007945 */ /* 0x000fe20003800200 */
[----:B--2---:R-:W-:-:S13]  /*1210*/  ISETP.GE.AND P0, PT, R0, 0x1, PT ;  /* 0x000000010000780c */ /* 0x004fda0003f06270 */
[----:B-1----:R-:W-:Y:S05]  /*1220*/  @!P0 BRA `(.L_x_38) ;  /* 0x00000008001c8947 */ /* 0x002fea0003800000 */
[C---:B------:R-:W-:Y:S01]  /*1230*/  ISETP.GE.U32.AND P1, PT, R0.reuse, 0x10, PT ;  /* 0x000000100000780c */ /* 0x040fe20003f26070 */
[----:B------:R-:W-:Y:S01]  /*1240*/  BSSY.RECONVERGENT B1, `(.L_x_39) ;  /* 0x000001c000017945 */ /* 0x000fe20003800200 */
[----:B------:R-:W-:Y:S01]  /*1250*/  LOP3.LUT R6, R0, 0xf, RZ, 0xc0, !PT ;  /* 0x0000000f00067812 */ /* 0x000fe200078ec0ff */
[----:B------:R-:W-:-:S03]  /*1260*/  IMAD.MOV.U32 R7, RZ, RZ, RZ ;  /* 0x000000ffff077224 */ /* 0x000fc600078e00ff */
[----:B------:R-:W-:-:S07]  /*1270*/  ISETP.NE.AND P2, PT, R6, RZ, PT ;  /* 0x000000ff0600720c */ /* 0x000fce0003f45270 */
[----:B------:R-:W-:Y:S06]  /*1280*/  @!P1 BRA `(.L_x_40) ;  /* 0x00000000005c9947 */ /* 0x000fec0003800000 */
[----:B------:R-:W-:Y:S01]  /*1290*/  LOP3.LUT R7, R0, 0x7ffffff0, RZ, 0xc0, !PT ;  /* 0x7ffffff000077812 */ /* 0x000fe200078ec0ff */
[----:B------:R-:W-:Y:S02]  /*12a0*/  IMAD.MOV.U32 R2, RZ, RZ, RZ ;  /* 0x000000ffff027224 */ /* 0x000fe400078e00ff */
[----:B------:R-:W-:-:S07]  /*12b0*/  IMAD.MOV.U32 R17, RZ, RZ, -0x2 ;  /* 0xfffffffeff117424 */ /* 0x000fce00078e00ff */
.L_x_41:
[----:B0----5:R-:W-:-:S04]  /*12c0*/  IMAD.WIDE.U32 R4, R2, 0x4, R10 ;  /* 0x0000000402047825 */ /* 0x021fc800078e000a */
[----:B------:R-:W-:Y:S01]  /*12d0*/  VIADD R2, R2, 0x10 ;  /* 0x0000001002027836 */ /* 0x000fe20000000000 */
[----:B------:R0:W-:Y:S04]  /*12e0*/  ST.E desc[UR36][R4.64], R17 ;  /* 0x0000001104007985 */ /* 0x0001e8000c101924 */
[----:B------:R0:W-:Y:S01]  /*12f0*/  ST.E desc[UR36][R4.64+0x4], R17 ;  /* 0x0000041104007985 */ /* 0x0001e2000c101924 */
[----:B------:R-:W-:-:S03]  /*1300*/  ISETP.NE.AND P3, PT, R2, R7, PT ;  /* 0x000000070200720c */ /* 0x000fc60003f65270 */
[----:B------:R0:W-:Y:S04]  /*1310*/  ST.E desc[UR36][R4.64+0x8], R17 ;  /* 0x0000081104007985 */ /* 0x0001e8000c101924 */
        /* <DEDUP_REMOVED lines=12> */
[----:B------:R0:W-:Y:S01]  /*13e0*/  ST.E desc[UR36][R4.64+0x3c], R17 ;  /* 0x00003c1104007985 */ /* 0x0001e2000c101924 */
[----:B------:R-:W-:Y:S05]  /*13f0*/  @P3 BRA `(.L_x_41) ;  /* 0xfffffffc00b03947 */ /* 0x000fea000383ffff */
.L_x_40:
[----:B------:R-:W-:Y:S05]  /*1400*/  BSYNC.RECONVERGENT B1 ;  /* 0x0000000000017941 */ /* 0x000fea0003800200 */
.L_x_39:
[----:B------:R-:W-:Y:S04]  /*1410*/  BSSY.RECONVERGENT B1, `(.L_x_42) ;  /* 0x0000027000017945 */ /* 0x000fe80003800200 */
[----:B------:R-:W-:Y:S05]  /*1420*/  @!P2 BRA `(.L_x_43) ;  /* 0x000000000094a947 */ /* 0x000fea0003800000 */
[----:B------:R-:W-:Y:S01]  /*1430*/  ISETP.GE.U32.AND P3, PT, R6, 0x8, PT ;  /* 0x000000080600780c */ /* 0x000fe20003f66070 */
[----:B------:R-:W-:Y:S01]  /*1440*/  BSSY.RECONVERGENT B2, `(.L_x_44) ;  /* 0x000000f000027945 */ /* 0x000fe20003800200 */
[----:B------:R-:W-:-:S04]  /*1450*/  LOP3.LUT R2, R0, 0x7, RZ, 0xc0, !PT ;  /* 0x0000000700027812 */ /* 0x000fc800078ec0ff */
[----:B------:R-:W-:-:S07]  /*1460*/  ISETP.NE.AND P4, PT, R2, RZ, PT ;  /* 0x000000ff0200720c */ /* 0x000fce0003f85270 */
[----:B------:R-:W-:Y:S06]  /*1470*/  @!P3 BRA `(.L_x_45) ;  /* 0x00000000002cb947 */ /* 0x000fec0003800000 */
[----:B0-----:R-:W-:Y:S02]  /*1480*/  IMAD.MOV.U32 R17, RZ, RZ, -0x2 ;  /* 0xfffffffeff117424 */ /* 0x001fe400078e00ff */
[----:B-----5:R-:W-:-:S04]  /*1490*/  IMAD.WIDE.U32 R4, R7, 0x4, R10 ;  /* 0x0000000407047825 */ /* 0x020fc800078e000a */
[----:B------:R-:W-:Y:S01]  /*14a0*/  VIADD R7, R7, 0x8 ;  /* 0x0000000807077836 */ /* 0x000fe20000000000 */
[----:B------:R1:W-:Y:S04]  /*14b0*/  ST.E desc[UR36][R4.64], R17 ;  /* 0x0000001104007985 */ /* 0x0003e8000c101924 */
[----:B------:R1:W-:Y:S04]  /*14c0*/  ST.E desc[UR36][R4.64+0x4], R17 ;  /* 0x0000041104007985 */ /* 0x0003e8000c101924 */
[----:B------:R1:W-:Y:S04]  /*14d0*/  ST.E desc[UR36][R4.64+0x8], R17 ;  /* 0x0000081104007985 */ /* 0x0003e8000c101924 */
[----:B------:R1:W-:Y:S04]  /*14e0*/  ST.E desc[UR36][R4.64+0xc], R17 ;  /* 0x00000c1104007985 */ /* 0x0003e8000c101924 */
[----:B------:R1:W-:Y:S04]  /*14f0*/  ST.E desc[UR36][R4.64+0x10], R17 ;  /* 0x0000101104007985 */ /* 0x0003e8000c101924 */
[----:B------:R1:W-:Y:S04]  /*1500*/  ST.E desc[UR36][R4.64+0x14], R17 ;  /* 0x0000141104007985 */ /* 0x0003e8000c101924 */
[----:B------:R1:W-:Y:S04]  /*1510*/  ST.E desc[UR36][R4.64+0x18], R17 ;  /* 0x0000181104007985 */ /* 0x0003e8000c101924 */
[----:B------:R1:W-:Y:S02]  /*1520*/  ST.E desc[UR36][R4.64+0x1c], R17 ;  /* 0x00001c1104007985 */ /* 0x0003e4000c101924 */
.L_x_45:
[----:B------:R-:W-:Y:S05]  /*1530*/  BSYNC.RECONVERGENT B2 ;  /* 0x0000000000027941 */ /* 0x000fea0003800200 */
.L_x_44:
[----:B------:R-:W-:Y:S05]  /*1540*/  @!P4 BRA `(.L_x_43) ;  /* 0x00000000004cc947 */ /* 0x000fea0003800000 */
[----:B------:R-:W-:Y:S02]  /*1550*/  ISETP.GE.U32.AND P3, PT, R2, 0x4, PT ;  /* 0x000000040200780c */ /* 0x000fe40003f66070 */
[----:B------:R-:W-:-:S04]  /*1560*/  LOP3.LUT R2, R0, 0x3, RZ, 0xc0, !PT ;  /* 0x0000000300027812 */ /* 0x000fc800078ec0ff */
[----:B------:R-:W-:-:S07]  /*1570*/  ISETP.NE.AND P4, PT, R2, RZ, PT ;  /* 0x000000ff0200720c */ /* 0x000fce0003f85270 */
[----:B01----:R-:W-:Y:S01]  /*1580*/  @P3 MOV R17, 0xfffffffe ;  /* 0xfffffffe00113802 */ /* 0x003fe20000000f00 */
[----:B-----5:R-:W-:-:S04]  /*1590*/  @P3 IMAD.WIDE.U32 R4, R7, 0x4, R10 ;  /* 0x0000000407043825 */ /* 0x020fc800078e000a */
[----:B------:R-:W-:Y:S01]  /*15a0*/  @P3 VIADD R7, R7, 0x4 ;  /* 0x0000000407073836 */ /* 0x000fe20000000000 */
[----:B------:R2:W-:Y:S04]  /*15b0*/  @P3 ST.E desc[UR36][R4.64], R17 ;  /* 0x0000001104003985 */ /* 0x0005e8000c101924 */
[----:B------:R2:W-:Y:S04]  /*15c0*/  @P3 ST.E desc[UR36][R4.64+0x4], R17 ;  /* 0x0000041104003985 */ /* 0x0005e8000c101924 */
[----:B------:R2:W-:Y:S04]  /*15d0*/  @P3 ST.E desc[UR36][R4.64+0x8], R17 ;  /* 0x0000081104003985 */ /* 0x0005e8000c101924 */
[----:B------:R2:W-:Y:S01]  /*15e0*/  @P3 ST.E desc[UR36][R4.64+0xc], R17 ;  /* 0x00000c1104003985 */ /* 0x0005e2000c101924 */
[----:B------:R-:W-:Y:S05]  /*15f0*/  @!P4 BRA `(.L_x_43) ;  /* 0x000000000020c947 */ /* 0x000fea0003800000 */
[----:B--2---:R-:W-:Y:S02]  /*1600*/  IMAD.MOV.U32 R17, RZ, RZ, RZ ;  /* 0x000000ffff117224 */ /* 0x004fe400078e00ff */
[----:B------:R-:W-:-:S07]  /*1610*/  IMAD.MOV.U32 R19, RZ, RZ, -0x2 ;  /* 0xfffffffeff137424 */ /* 0x000fce00078e00ff */
.L_x_46:
[----:B------:R-:W-:-:S04]  /*1620*/  IMAD.WIDE.U32 R4, R7, 0x4, R10 ;  /* 0x0000000407047825 */ /* 0x000fc800078e000a */
[----:B------:R-:W-:Y:S01]  /*1630*/  VIADD R17, R17, 0x1 ;  /* 0x0000000111117836 */ /* 0x000fe20000000000 */
[----:B------:R3:W-:Y:S01]  /*1640*/  ST.E desc[UR36][R4.64], R19 ;  /* 0x0000001304007985 */ /* 0x0007e2000c101924 */
[----:B------:R-:W-:-:S03]  /*1650*/  VIADD R7, R7, 0x1 ;  /* 0x0000000107077836 */ /* 0x000fc60000000000 */
[----:B------:R-:W-:-:S13]  /*1660*/  ISETP.NE.AND P3, PT, R17, R2, PT ;  /* 0x000000021100720c */ /* 0x000fda0003f65270 */
[----:B---3--:R-:W-:Y:S05]  /*1670*/  @P3 BRA `(.L_x_46) ;  /* 0xfffffffc00e83947 */ /* 0x008fea000383ffff */
.L_x_43:
[----:B------:R-:W-:Y:S05]  /*1680*/  BSYNC.RECONVERGENT B1 ;  /* 0x0000000000017941 */ /* 0x000fea0003800200 */
.L_x_42:
[----:B------:R-:W-:Y:S01]  /*1690*/  BSSY.RECONVERGENT B1, `(.L_x_47) ;  /* 0x000001a000017945 */ /* 0x000fe20003800200 */
[----:B------:R-:W-:-:S03]  /*16a0*/  IMAD.MOV.U32 R7, RZ, RZ, RZ ;  /* 0x000000ffff077224 */ /* 0x000fc600078e00ff */
[----:B------:R-:W-:Y:S05]  /*16b0*/  @!P1 BRA `(.L_x_48) ;  /* 0x00000000005c9947 */ /* 0x000fea0003800000 */
[----:B------:R-:W-:Y:S01]  /*16c0*/  HFMA2 R2, -RZ, RZ, 0, 0 ;  /* 0x00000000ff027431 */ /* 0x000fe200000001ff */
[----:B------:R-:W-:Y:S01]  /*16d0*/  LOP3.LUT R7, R0, 0x7ffffff0, RZ, 0xc0, !PT ;  /* 0x7ffffff000077812 */ /* 0x000fe200078ec0ff */
[----:B012---:R-:W-:-:S07]  /*16e0*/  IMAD.MOV.U32 R17, RZ, RZ, -0x2 ;  /* 0xfffffffeff117424 */ /* 0x007fce00078e00ff */
.L_x_49:
[----:B---3-5:R-:W-:-:S04]  /*16f0*/  IMAD.WIDE.U32 R4, R2, 0x4, R8 ;  /* 0x0000000402047825 */ /* 0x028fc800078e0008 */
        /* <DEDUP_REMOVED lines=19> */
.L_x_48:
[----:B------:R-:W-:Y:S05]  /*1830*/  BSYNC.RECONVERGENT B1 ;  /* 0x0000000000017941 */ /* 0x000fea0003800200 */
.L_x_47:
[----:B------:R-:W-:Y:S05]  /*1840*/  @!P2 BRA `(.L_x_38) ;  /* 0x000000000094a947 */ /* 0x000fea0003800000 */
[----:B------:R-:W-:Y:S01]  /*1850*/  ISETP.GE.U32.AND P1, PT, R6, 0x8, PT ;  /* 0x000000080600780c */ /* 0x000fe20003f26070 */
[----:B------:R-:W-:Y:S01]  /*1860*/  BSSY.RECONVERGENT B1, `(.L_x_50) ;  /* 0x000000f000017945 */ /* 0x000fe20003800200 */
[----:B------:R-:W-:-:S04]  /*1870*/  LOP3.LUT R2, R0, 0x7, RZ, 0xc0, !PT ;  /* 0x0000000700027812 */ /* 0x000fc800078ec0ff */
[----:B------:R-:W-:-:S07]  /*1880*/  ISETP.NE.AND P2, PT, R2, RZ, PT ;  /* 0x000000ff0200720c */ /* 0x000fce0003f45270 */
[----:B------:R-:W-:Y:S06]  /*1890*/  @!P1 BRA `(.L_x_51) ;  /* 0x00000000002c9947 */ /* 0x000fec0003800000 */
[----:B0123--:R-:W-:Y:S02]  /*18a0*/  IMAD.MOV.U32 R17, RZ, RZ, -0x2 ;  /* 0xfffffffeff117424 */ /* 0x00ffe400078e00ff */
        /* <DEDUP_REMOVED lines=10> */
.L_x_51:
[----:B------:R-:W-:Y:S05]  /*1950*/  BSYNC.RECONVERGENT B1 ;  /* 0x0000000000017941 */ /* 0x000fea0003800200 */
.L_x_50:
[----:B------:R-:W-:Y:S05]  /*1960*/  @!P2 BRA `(.L_x_38) ;  /* 0x00000000004ca947 */ /* 0x000fea0003800000 */
[----:B------:R-:W-:Y:S02]  /*1970*/  ISETP.GE.U32.AND P1, PT, R2, 0x4, PT ;  /* 0x000000040200780c */ /* 0x000fe40003f26070 */
[----:B01234-:R-:W-:-:S04]  /*1980*/  LOP3.LUT R17, R0, 0x3, RZ, 0xc0, !PT ;  /* 0x0000000300117812 */ /* 0x01ffc800078ec0ff */
[----:B------:R-:W-:-:S07]  /*1990*/  ISETP.NE.AND P2, PT, R17, RZ, PT ;  /* 0x000000ff1100720c */ /* 0x000fce0003f45270 */
[----:B------:R-:W-:Y:S02]  /*19a0*/  @P1 IMAD.MOV.U32 R19, RZ, RZ, -0x2 ;  /* 0xfffffffeff131424 */ /* 0x000fe400078e00ff */
[----:B-----5:R-:W-:-:S04]  /*19b0*/  @P1 IMAD.WIDE.U32 R4, R7, 0x4, R8 ;  /* 0x0000000407041825 */ /* 0x020fc800078e0008 */
[----:B------:R-:W-:Y:S01]  /*19c0*/  @P1 VIADD R7, R7, 0x4 ;  /* 0x0000000407071836 */ /* 0x000fe20000000000 */
[----:B------:R0:W-:Y:S04]  /*19d0*/  @P1 ST.E desc[UR36][R4.64], R19 ;  /* 0x0000001304001985 */ /* 0x0001e8000c101924 */
[----:B------:R0:W-:Y:S04]  /*19e0*/  @P1 ST.E desc[UR36][R4.64+0x4], R19 ;  /* 0x0000041304001985 */ /* 0x0001e8000c101924 */
[----:B------:R0:W-:Y:S04]  /*19f0*/  @P1 ST.E desc[UR36][R4.64+0x8], R19 ;  /* 0x0000081304001985 */ /* 0x0001e8000c101924 */
[----:B------:R0:W-:Y:S01]  /*1a00*/  @P1 ST.E desc[UR36][R4.64+0xc], R19 ;  /* 0x00000c1304001985 */ /* 0x0001e2000c101924 */
[----:B------:R-:W-:Y:S05]  /*1a10*/  @!P2 BRA `(.L_x_38) ;  /* 0x000000000020a947 */ /* 0x000fea0003800000 */
[----:B------:R-:W-:Y:S01]  /*1a20*/  MOV R2, RZ ;  /* 0x000000ff00027202 */ /* 0x000fe20000000f00 */
[----:B0-----:R-:W-:-:S07]  /*1a30*/  IMAD.MOV.U32 R19, RZ, RZ, -0x2 ;  /* 0xfffffffeff137424 */ /* 0x001fce00078e00ff */
.L_x_52:
[----:B------:R-:W-:-:S04]  /*1a40*/  IMAD.WIDE.U32 R4, R7, 0x4, R8 ;  /* 0x0000000407047825 */ /* 0x000fc800078e0008 */
[----:B------:R-:W-:Y:S01]  /*1a50*/  VIADD R2, R2, 0x1 ;  /* 0x0000000102027836 */ /* 0x000fe20000000000 */
[----:B------:R0:W-:Y:S01]  /*1a60*/  ST.E desc[UR36][R4.64], R19 ;  /* 0x0000001304007985 */ /* 0x0001e2000c101924 */
[----:B------:R-:W-:-:S03]  /*1a70*/  VIADD R7, R7, 0x1 ;  /* 0x0000000107077836 */ /* 0x000fc60000000000 */
[----:B------:R-:W-:-:S13]  /*1a80*/  ISETP.NE.AND P1, PT, R2, R17, PT ;  /* 0x000000110200720c */ /* 0x000fda0003f25270 */
[----:B0-----:R-:W-:Y:S05]  /*1a90*/  @P1 BRA `(.L_x_52) ;  /* 0xfffffffc00e81947 */ /* 0x001fea000383ffff */
.L_x_38:
[----:B------:R-:W-:Y:S05]  /*1aa0*/  BSYNC.RECONVERGENT B0 ;  /* 0x0000000000007941 */ /* 0x000fea0003800200 */
.L_x_37:
[----:B01234-:R-:W-:Y:S02]  /*1ab0*/  IMAD.MOV.U32 R17, RZ, RZ, -0x1 ;  /* 0xffffffffff117424 */ /* 0x01ffe400078e00ff */
[----:B-----5:R-:W-:-:S04]  /*1ac0*/  IMAD.WIDE R4, R3, 0x4, R8 ;  /* 0x0000000403047825 */ /* 0x020fc800078e0208 */
[----:B------:R-:W-:Y:S01]  /*1ad0*/  IMAD.MOV.U32 R19, RZ, RZ, 0x1 ;  /* 0x00000001ff137424 */ /* 0x000fe200078e00ff */
[----:B------:R0:W-:Y:S01]  /*1ae0*/  ST.E desc[UR36][R4.64], R17 ;  /* 0x0000001104007985 */ /* 0x0001e2000c101924 */
[----:B------:R-:W-:-:S03]  /*1af0*/  IMAD.WIDE R6, R3, 0x4, R12 ;  /* 0x0000000403067825 */ /* 0x000fc600078e020c */
[----:B------:R0:W-:Y:S04]  /*1b00*/  ST.E desc[UR36][R10.64], R3 ;  /* 0x000000030a007985 */ /* 0x0001e8000c101924 */
[----:B------:R0:W-:Y:S01]  /*1b10*/  ST.E desc[UR36][R6.64], R19 ;  /* 0x0000001306007985 */ /* 0x0001e2000c101924 */
[----:B------:R-:W-:Y:S05]  /*1b20*/  @!P0 EXIT ;  /* 0x000000000000894d */ /* 0x000fea0003800000 */
[----:B0-----:R-:W2:Y:S02]  /*1b30*/  LD.E R3, desc[UR36][R10.64] ;  /* 0x000000240a037980 */ /* 0x001ea4000c101900 */
[----:B--2---:R-:W-:-:S13]  /*1b40*/  ISETP.GE.AND P0, PT, R3, RZ, PT ;  /* 0x000000ff0300720c */ /* 0x004fda0003f06270 */
[----:B------:R-:W-:Y:S05]  /*1b50*/  @!P0 EXIT ;  /* 0x000000000000894d */ /* 0x000fea0003800000 */
[----:B------:R-:W-:Y:S01]  /*1b60*/  HFMA2 R7, -RZ, RZ, 0, 5.9604644775390625e-08 ;  /* 0x00000001ff077431 */ /* 0x000fe200000001ff */
[C---:B------:R-:W-:Y:S01]  /*1b70*/  LOP3.LUT R2, R0.reuse, 0x3, RZ, 0xc0, !PT ;  /* 0x0000000300027812 */ /* 0x040fe200078ec0ff */
[----:B------:R-:W-:Y:S01]  /*1b80*/  IMAD.MOV.U32 R5, RZ, RZ, 0x1 ;  /* 0x00000001ff057424 */ /* 0x000fe200078e00ff */
[----:B------:R-:W-:-:S07]  /*1b90*/  LOP3.LUT R4, R0, 0x7ffffffc, RZ, 0xc0, !PT ;  /* 0x7ffffffc00047812 */ /* 0x000fce00078ec0ff */
.L_x_71:
[C---:B------:R-:W-:Y:S01]  /*1ba0*/  ISETP.GE.U32.AND P0, PT, R0.reuse, 0x4, PT ;  /* 0x000000040000780c */ /* 0x040fe20003f06070 */
[----:B------:R-:W-:Y:S01]  /*1bb0*/  BSSY.RECONVERGENT B0, `(.L_x_53) ;  /* 0x0000050000007945 */ /* 0x000fe20003800200 */
[----:B------:R-:W-:Y:S02]  /*1bc0*/  IMAD R6, R0, R3, RZ ;  /* 0x0000000300067224 */ /* 0x000fe400078e02ff */
[----:B------:R-:W-:-:S09]  /*1bd0*/  IMAD.MOV.U32 R25, RZ, RZ, RZ ;  /* 0x000000ffff197224 */ /* 0x000fd200078e00ff */
[----:B------:R-:W-:Y:S05]  /*1be0*/  @!P0 BRA `(.L_x_54) ;  /* 0x0000000400308947 */ /* 0x000fea0003800000 */
[----:B------:R-:W-:Y:S01]  /*1bf0*/  BSSY.RECONVERGENT B1, `(.L_x_55) ;  /* 0x000004a000017945 */ /* 0x000fe20003800200 */
[----:B------:R-:W-:-:S07]  /*1c00*/  IMAD.MOV.U32 R25, RZ, RZ, RZ ;  /* 0x000000ffff197224 */ /* 0x000fce00078e00ff */
.L_x_64:
[----:B-1----:R-:W-:-:S04]  /*1c10*/  IMAD.IADD R17, R6, 0x1, R25 ;  /* 0x0000000106117824 */ /* 0x002fc800078e0219 */
[----:B------:R-:W-:-:S05]  /*1c20*/  IMAD.WIDE.U32 R16, R17, 0x4, R14 ;  /* 0x0000000411107825 */ /* 0x000fca00078e000e */
[----:B0-----:R-:W2:Y:S01]  /*1c30*/  LD.E R18, desc[UR36][R16.64] ;  /* 0x0000002410127980 */ /* 0x001ea2000c101900 */
[----:B------:R-:W-:Y:S01]  /*1c40*/  BSSY.RECONVERGENT B2, `(.L_x_56) ;  /* 0x000000e000027945 */ /* 0x000fe20003800200 */
[----:B--2---:R-:W-:-:S13]  /*1c50*/  ISETP.GE.AND P0, PT, R18, 0x1, PT ;  /* 0x000000011200780c */ /* 0x004fda0003f06270 */
[----:B------:R-:W-:Y:S05]  /*1c60*/  @!P0 BRA `(.L_x_57) ;  /* 0x00000000002c8947 */ /* 0x000fea0003800000 */
[----:B------:R-:W-:-:S05]  /*1c70*/  IMAD.WIDE.U32 R18, R25, 0x4, R12 ;  /* 0x0000000419127825 */ /* 0x000fca00078e000c */
[----:B------:R-:W2:Y:S02]  /*1c80*/  LD.E R20, desc[UR36][R18.64] ;  /* 0x0000002412147980 */ /* 0x000ea4000c101900 */
[----:B--2---:R-:W-:-:S13]  /*1c90*/  ISETP.NE.AND P0, PT, R20, RZ, PT ;  /* 0x000000ff1400720c */ /* 0x004fda0003f05270 */
[----:B------:R-:W-:-:S04]  /*1ca0*/  @!P0 IMAD.WIDE R22, R5, 0x4, R10 ;  /* 0x0000000405168825 */ /* 0x000fc800078e020a */
[----:B------:R-:W-:Y:S01]  /*1cb0*/  @!P0 IMAD.MOV.U32 R27, RZ, RZ, 0x1 ;  /* 0x00000001ff1b8424 */ /* 0x000fe200078e00ff */
[----:B------:R0:W-:Y:S01]  /*1cc0*/  @!P0 ST.E desc[UR36][R22.64], R25 ;  /* 0x0000001916008985 */ /* 0x0001e2000c101924 */
[----:B------:R-:W-:-:S03]  /*1cd0*/  @!P0 IMAD.WIDE.U32 R20, R25, 0x4, R8 ;  /* 0x0000000419148825 */ /* 0x000fc600078e0008 */
[----:B------:R0:W-:Y:S01]  /*1ce0*/  @!P0 ST.E desc[UR36][R18.64], R27 ;  /* 0x0000001b12008985 */ /* 0x0001e2000c101924 */
[----:B------:R-:W-:-:S03]  /*1cf0*/  @!P0 VIADD R24, R5, 0x1 ;  /* 0x0000000105188836 */ /* 0x000fc60000000000 */
[----:B------:R0:W-:Y:S01]  /*1d00*/  @!P0 ST.E desc[UR36][R20.64], R3 ;  /* 0x0000000314008985 */ /* 0x0001e2000c101924 */
[----:B------:R-:W-:-:S07]  /*1d10*/  @!P0 IMAD.MOV.U32 R5, RZ, RZ, R24 ;  /* 0x000000ffff058224 */ /* 0x000fce00078e0018 */
.L_x_57:
[----:B------:R-:W-:Y:S05]  /*1d20*/  BSYNC.RECONVERGENT B2 ;  /* 0x0000000000027941 */ /* 0x000fea0003800200 */
.L_x_56:
[----:B0-----:R-:W2:Y:S01]  /*1d30*/  LD.E R18, desc[UR36][R16.64+0x4] ;  /* 0x0000042410127980 */ /* 0x001ea2000c101900 */
[----:B------:R-:W-:Y:S01]  /*1d40*/  BSSY.RECONVERGENT B2, `(.L_x_58) ;  /* 0x000000f000027945 */ /* 0x000fe20003800200 */
[----:B--2---:R-:W-:-:S13]  /*1d50*/  ISETP.GE.AND P0, PT, R18, 0x1, PT ;  /* 0x000000011200780c */ /* 0x004fda0003f06270 */
[----:B------:R-:W-:Y:S05]  /*1d60*/  @!P0 BRA `(.L_x_59) ;  /* 0x0000000000308947 */ /* 0x000fea0003800000 */
[----:B------:R-:W-:-:S05]  /*1d70*/  IMAD.WIDE.U32 R22, R25, 0x4, R12 ;  /* 0x0000000419167825 */ /* 0x000fca00078e000c */
[----:B------:R-:W2:Y:S02]  /*1d80*/  LD.E R18, desc[UR36][R22.64+0x4] ;  /* 0x0000042416127980 */ /* 0x000ea4000c101900 */
[----:B--2---:R-:W-:-:S13]  /*1d90*/  ISETP.NE.AND P0, PT, R18, RZ, PT ;  /* 0x000000ff1200720c */ /* 0x004fda0003f05270 */
[----:B------:R-:W-:Y:S01]  /*1da0*/  @!P0 IADD3 R27, PT, PT, R25, 0x1, RZ ;  /* 0x00000001191b8810 */ /* 0x000fe20007ffe0ff */
        /* <DEDUP_REMOVED lines=8> */
.L_x_59:
[----:B------:R-:W-:Y:S05]  /*1e30*/  BSYNC.RECONVERGENT B2 ;  /* 0x0000000000027941 */ /* 0x000fea0003800200 */
.L_x_58:
[----:B0-----:R-:W2:Y:S01]  /*1e40*/  LD.E R18, desc[UR36][R16.64+0x8] ;  /* 0x0000082410127980 */ /* 0x001ea2000c101900 */
[----:B------:R-:W-:Y:S01]  /*1e50*/  BSSY.RECONVERGENT B2, `(.L_x_60) ;  /* 0x000000f000027945 */ /* 0x000fe20003800200 */
[----:B--2---:R-:W-:-:S13]  /*1e60*/  ISETP.GE.AND P0, PT, R18, 0x1, PT ;  /* 0x000000011200780c */ /* 0x004fda0003f06270 */
[----:B------:R-:W-:Y:S05]  /*1e70*/  @!P0 BRA `(.L_x_61) ;  /* 0x0000000000308947 */ /* 0x000fea0003800000 */
[----:B------:R-:W-:-:S05]  /*1e80*/  IMAD.WIDE.U32 R18, R25, 0x4, R12 ;  /* 0x0000000419127825 */ /* 0x000fca00078e000c */
[----:B------:R-:W2:Y:S02]  /*1e90*/  LD.E R20, desc[UR36][R18.64+0x8] ;  /* 0x0000082412147980 */ /* 0x000ea4000c101900 */
[----:B--2---:R-:W-:-:S13]  /*1ea0*/  ISETP.NE.AND P0, PT, R20, RZ, PT ;  /* 0x000000ff1400720c */ /* 0x004fda0003f05270 */
[----:B------:R-:W-:Y:S02]  /*1eb0*/  @!P0 VIADD R27, R25, 0x2 ;  /* 0x00000002191b8836 */ /* 0x000fe40000000000 */
[----:B------:R-:W-:-:S04]  /*1ec0*/  @!P0 IMAD.WIDE R20, R5, 0x4, R10 ;  /* 0x0000000405148825 */ /* 0x000fc800078e020a */
[----:B------:R-:W-:Y:S01]  /*1ed0*/  @!P0 IMAD.MOV.U32 R29, RZ, RZ, 0x1 ;  /* 0x00000001ff1d8424 */ /* 0x000fe200078e00ff */
[----:B------:R0:W-:Y:S01]  /*1ee0*/  @!P0 ST.E desc[UR36][R20.64], R27 ;  /* 0x0000001b14008985 */ /* 0x0001e2000c101924 */
[----:B------:R-:W-:-:S03]  /*1ef0*/  @!P0 IMAD.WIDE.U32 R22, R25, 0x4, R8 ;  /* 0x0000000419168825 */ /* 0x000fc600078e0008 */
[----:B------:R0:W-:Y:S01]  /*1f00*/  @!P0 ST.E desc[UR36][R18.64+0x8], R29 ;  /* 0x0000081d12008985 */ /* 0x0001e2000c101924 */
[----:B------:R-:W-:-:S03]  /*1f10*/  @!P0 VIADD R24, R5, 0x1 ;  /* 0x0000000105188836 */ /* 0x000fc60000000000 */
[----:B------:R0:W-:Y:S02]  /*1f20*/  @!P0 ST.E desc[UR36][R22.64+0x8], R3 ;  /* 0x0000080316008985 */ /* 0x0001e4000c101924 */
[----:B------:R-:W-:-:S07]  /*1f30*/  @!P0 MOV R5, R24 ;  /* 0x0000001800058202 */ /* 0x000fce0000000f00 */
.L_x_61:
[----:B------:R-:W-:Y:S05]  /*1f40*/  BSYNC.RECONVERGENT B2 ;  /* 0x0000000000027941 */ /* 0x000fea0003800200 */
.L_x_60:
[----:B------:R-:W2:Y:S01]  /*1f50*/  LD.E R16, desc[UR36][R16.64+0xc] ;  /* 0x00000c2410107980 */ /* 0x000ea2000c101900 */
[----:B------:R-:W-:Y:S01]  /*1f60*/  BSSY.RECONVERGENT B2, `(.L_x_62) ;  /* 0x000000f000027945 */ /* 0x000fe20003800200 */
[----:B--2---:R-:W-:-:S13]  /*1f70*/  ISETP.GE.AND P0, PT, R16, 0x1, PT ;  /* 0x000000011000780c */ /* 0x004fda0003f06270 */
[----:B------:R-:W-:Y:S05]  /*1f80*/  @!P0 BRA `(.L_x_63) ;  /* 0x0000000000308947 */ /* 0x000fea0003800000 */
[----:B0-----:R-:W-:-:S05]  /*1f90*/  IMAD.WIDE.U32 R20, R25, 0x4, R12 ;  /* 0x0000000419147825 */ /* 0x001fca00078e000c */
        /* <DEDUP_REMOVED lines=11> */
.L_x_63:
[----:B------:R-:W-:Y:S05]  /*2050*/  BSYNC.RECONVERGENT B2 ;  /* 0x0000000000027941 */ /* 0x000fea0003800200 */
.L_x_62:
[----:B------:R-:W-:-:S05]  /*2060*/  VIADD R25, R25, 0x4 ;  /* 0x0000000419197836 */ /* 0x000fca0000000000 */
[----:B------:R-:W-:-:S13]  /*2070*/  ISETP.NE.AND P0, PT, R25, R4, PT ;  /* 0x000000041900720c */ /* 0x000fda0003f05270 */
[----:B------:R-:W-:Y:S05]  /*2080*/  @P0 BRA `(.L_x_64) ;  /* 0xfffffff800e00947 */ /* 0x000fea000383ffff */
[----:B------:R-:W-:Y:S05]  /*2090*/  BSYNC.RECONVERGENT B1 ;  /* 0x0000000000017941 */ /* 0x000fea0003800200 */
.L_x_55:
[----:B------:R-:W-:-:S07]  /*20a0*/  IMAD.MOV.U32 R25, RZ, RZ, R4 ;  /* 0x000000ffff197224 */ /* 0x000fce00078e0004 */
.L_x_54:
[----:B------:R-:W-:Y:S05]  /*20b0*/  BSYNC.RECONVERGENT B0 ;  /* 0x0000000000007941 */ /* 0x000fea0003800200 */
.L_x_53:
[----:B------:R-:W-:Y:S01]  /*20c0*/  ISETP.NE.AND P0, PT, R2, RZ, PT ;  /* 0x000000ff0200720c */ /* 0x000fe20003f05270 */
[----:B------:R-:W-:-:S12]  /*20d0*/  BSSY.RECONVERGENT B0, `(.L_x_65) ;  /* 0x0000044000007945 */ /* 0x000fd80003800200 */
[----:B------:R-:W-:Y:S05]  /*20e0*/  @!P0 BRA `(.L_x_66) ;  /* 0x0000000400088947 */ /* 0x000fea0003800000 */
[----:B-1----:R-:W-:-:S05]  /*20f0*/  IADD3 R17, PT, PT, R6, R25, RZ ;  /* 0x0000001906117210 */ /* 0x002fca0007ffe0ff */
[----:B------:R-:W-:-:S06]  /*2100*/  IMAD.WIDE.U32 R16, R17, 0x4, R14 ;  /* 0x0000000411107825 */ /* 0x000fcc00078e000e */
[----:B------:R-:W2:Y:S01]  /*2110*/  LD.E R16, desc[UR36][R16.64] ;  /* 0x0000002410107980 */ /* 0x000ea2000c101900 */
[----:B------:R-:W-:Y:S01]  /*2120*/  BSSY.RECONVERGENT B1, `(.L_x_67) ;  /* 0x000000f000017945 */ /* 0x000fe20003800200 */
[----:B------:R-:W-:Y:S02]  /*2130*/  ISETP.NE.AND P1, PT, R2, 0x1, PT ;  /* 0x000000010200780c */ /* 0x000fe40003f25270 */
[----:B--2---:R-:W-:-:S13]  /*2140*/  ISETP.GE.AND P0, PT, R16, 0x1, PT ;  /* 0x000000011000780c */ /* 0x004fda0003f06270 */
[----:B------:R-:W-:Y:S05]  /*2150*/  @!P0 BRA `(.L_x_68) ;  /* 0x00000000002c8947 */ /* 0x000fea0003800000 */
[----:B------:R-:W-:-:S05]  /*2160*/  IMAD.WIDE.U32 R16, R25, 0x4, R12 ;  /* 0x0000000419107825 */ /* 0x000fca00078e000c */
[----:B0-----:R-:W2:Y:S02]  /*2170*/  LD.E R18, desc[UR36][R16.64] ;  /* 0x0000002410127980 */ /* 0x001ea4000c101900 */
        /* <DEDUP_REMOVED lines=9> */
.L_x_68:
[----:B------:R-:W-:Y:S05]  /*2210*/  BSYNC.RECONVERGENT B1 ;  /* 0x0000000000017941 */ /* 0x000fea0003800200 */
.L_x_67:
[----:B------:R-:W-:Y:S05]  /*2220*/  @!P1 BRA `(.L_x_66) ;  /* 0x0000000000b89947 */ /* 0x000fea0003800000 */
[----:B-1----:R-:W-:-:S05]  /*2230*/  IADD3 R17, P0, PT, R6, R25, RZ ;  /* 0x0000001906117210 */ /* 0x002fca0007f1e0ff */
[----:B------:R-:W-:Y:S01]  /*2240*/  IMAD.X R6, RZ, RZ, RZ, P0 ;  /* 0x000000ffff067224 */ /* 0x000fe200000e06ff */
[----:B------:R-:W-:-:S04]  /*2250*/  LEA R16, P0, R17, R14, 0x2 ;  /* 0x0000000e11107211 */ /* 0x000fc800078010ff */
[----:B------:R-:W-:-:S05]  /*2260*/  LEA.HI.X R17, R17, R15, R6, 0x2, P0 ;  /* 0x0000000f11117211 */ /* 0x000fca00000f1406 */
[----:B------:R-:W2:Y:S01]  /*2270*/  LD.E R6, desc[UR36][R16.64+0x4] ;  /* 0x0000042410067980 */ /* 0x000ea2000c101900 */
[----:B------:R-:W-:Y:S01]  /*2280*/  BSSY.RECONVERGENT B1, `(.L_x_69) ;  /* 0x0000014000017945 */ /* 0x000fe20003800200 */
[----:B------:R-:W-:Y:S02]  /*2290*/  ISETP.NE.AND P1, PT, R2, 0x2, PT ;  /* 0x000000020200780c */ /* 0x000fe40003f25270 */
[----:B--2---:R-:W-:-:S13]  /*22a0*/  ISETP.GE.AND P0, PT, R6, 0x1, PT ;  /* 0x000000010600780c */ /* 0x004fda0003f06270 */
[----:B------:R-:W-:Y:S05]  /*22b0*/  @!P0 BRA `(.L_x_70) ;  /* 0x0000000000408947 */ /* 0x000fea0003800000 */
[----:B0-----:R-:W-:Y:S01]  /*22c0*/  IMAD.SHL.U32 R21, R25, 0x4, RZ ;  /* 0x0000000419157824 */ /* 0x001fe200078e00ff */
[----:B------:R-:W-:-:S04]  /*22d0*/  SHF.R.U32.HI R29, RZ, 0x1e, R25 ;  /* 0x0000001eff1d7819 */ /* 0x000fc80000011619 */
[----:B------:R-:W-:-:S05]  /*22e0*/  IADD3 R18, P0, PT, R12, R21, RZ ;  /* 0x000000150c127210 */ /* 0x000fca0007f1e0ff */
[----:B------:R-:W-:-:S05]  /*22f0*/  IMAD.X R19, R13, 0x1, R29, P0 ;  /* 0x000000010d137824 */ /* 0x000fca00000e061d */
[----:B------:R-:W2:Y:S02]  /*2300*/  LD.E R6, desc[UR36][R18.64+0x4] ;  /* 0x0000042412067980 */ /* 0x000ea4000c101900 */
[----:B--2---:R-:W-:-:S13]  /*2310*/  ISETP.NE.AND P0, PT, R6, RZ, PT ;  /* 0x000000ff0600720c */ /* 0x004fda0003f05270 */
[----:B------:R-:W-:Y:S05]  /*2320*/  @P0 BRA `(.L_x_70) ;  /* 0x0000000000240947 */ /* 0x000fea0003800000 */
[----:B------:R-:W-:Y:S01]  /*2330*/  IADD3 R20, P0, PT, R8, R21, RZ ;  /* 0x0000001508147210 */ /* 0x000fe20007f1e0ff */
[----:B------:R-:W-:Y:S01]  /*2340*/  IMAD.WIDE R22, R5, 0x4, R10 ;  /* 0x0000000405167825 */ /* 0x000fe200078e020a */
[----:B------:R-:W-:-:S03]  /*2350*/  IADD3 R27, PT, PT, R25, 0x1, RZ ;  /* 0x00000001191b7810 */ /* 0x000fc60007ffe0ff */
[----:B------:R-:W-:Y:S02]  /*2360*/  IMAD.MOV.U32 R6, RZ, RZ, 0x1 ;  /* 0x00000001ff067424 */ /* 0x000fe400078e00ff */
[----:B------:R-:W-:Y:S01]  /*2370*/  IMAD.X R21, R9, 0x1, R29, P0 ;  /* 0x0000000109157824 */ /* 0x000fe200000e061d */
[----:B------:R1:W-:Y:S01]  /*2380*/  ST.E desc[UR36][R22.64], R27 ;  /* 0x0000001b16007985 */ /* 0x0003e2000c101924 */
[----:B------:R-:W-:-:S03]  /*2390*/  VIADD R5, R5, 0x1 ;  /* 0x0000000105057836 */ /* 0x000fc60000000000 */
[----:B------:R1:W-:Y:S04]  /*23a0*/  ST.E desc[UR36][R18.64+0x4], R6 ;  /* 0x0000040612007985 */ /* 0x0003e8000c101924 */
[----:B------:R1:W-:Y:S02]  /*23b0*/  ST.E desc[UR36][R20.64+0x4], R3 ;  /* 0x0000040314007985 */ /* 0x0003e4000c101924 */
.L_x_70:
[----:B------:R-:W-:Y:S05]  /*23c0*/  BSYNC.RECONVERGENT B1 ;  /* 0x0000000000017941 */ /* 0x000fea0003800200 */
.L_x_69:
[----:B------:R-:W-:Y:S05]  /*23d0*/  @!P1 BRA `(.L_x_66) ;  /* 0x00000000004c9947 */ /* 0x000fea0003800000 */
[----:B------:R-:W2:Y:S02]  /*23e0*/  LD.E R16, desc[UR36][R16.64+0x8] ;  /* 0x0000082410107980 */ /* 0x000ea4000c101900 */
[----:B--2---:R-:W-:-:S13]  /*23f0*/  ISETP.GE.AND P0, PT, R16, 0x1, PT ;  /* 0x000000011000780c */ /* 0x004fda0003f06270 */
[----:B------:R-:W-:Y:S05]  /*2400*/  @!P0 BRA `(.L_x_66) ;  /* 0x0000000000408947 */ /* 0x000fea0003800000 */
[----:B------:R-:W-:Y:S01]  /*2410*/  IMAD.SHL.U32 R17, R25, 0x4, RZ ;  /* 0x0000000419117824 */ /* 0x000fe200078e00ff */
[----:B01----:R-:W-:-:S04]  /*2420*/  SHF.R.U32.HI R27, RZ, 0x1e, R25 ;  /* 0x0000001eff1b7819 */ /* 0x003fc80000011619 */
[----:B------:R-:W-:-:S05]  /*2430*/  IADD3 R18, P0, PT, R12, R17, RZ ;  /* 0x000000110c127210 */ /* 0x000fca0007f1e0ff */
[----:B------:R-:W-:-:S05]  /*2440*/  IMAD.X R19, R13, 0x1, R27, P0 ;  /* 0x000000010d137824 */ /* 0x000fca00000e061b */
[----:B------:R-:W2:Y:S02]  /*2450*/  LD.E R6, desc[UR36][R18.64+0x8] ;  /* 0x0000082412067980 */ /* 0x000ea4000c101900 */
[----:B--2---:R-:W-:-:S13]  /*2460*/  ISETP.NE.AND P0, PT, R6, RZ, PT ;  /* 0x000000ff0600720c */ /* 0x004fda0003f05270 */
[----:B------:R-:W-:Y:S05]  /*2470*/  @P0 BRA `(.L_x_66) ;  /* 0x0000000000240947 */ /* 0x000fea0003800000 */
[----:B------:R-:W-:Y:S01]  /*2480*/  IADD3 R16, P0, PT, R8, R17, RZ ;  /* 0x0000001108107210 */ /* 0x000fe20007f1e0ff */
[----:B------:R-:W-:Y:S02]  /*2490*/  VIADD R23, R25, 0x2 ;  /* 0x0000000219177836 */ /* 0x000fe40000000000 */
[----:B------:R-:W-:Y:S02]  /*24a0*/  HFMA2 R25, -RZ, RZ, 0, 5.9604644775390625e-08 ;  /* 0x00000001ff197431 */ /* 0x000fe400000001ff */
[----:B------:R-:W-:-:S04]  /*24b0*/  IMAD.WIDE R20, R5, 0x4, R10 ;  /* 0x0000000405147825 */ /* 0x000fc800078e020a */
[----:B------:R-:W-:Y:S01]  /*24c0*/  IMAD.X R17, R9, 0x1, R27, P0 ;  /* 0x0000000109117824 */ /* 0x000fe200000e061b */
[----:B------:R2:W-:Y:S01]  /*24d0*/  ST.E desc[UR36][R20.64], R23 ;  /* 0x0000001714007985 */ /* 0x0005e2000c101924 */
[----:B------:R-:W-:-:S03]  /*24e0*/  VIADD R5, R5, 0x1 ;  /* 0x0000000105057836 */ /* 0x000fc60000000000 */
[----:B------:R2:W-:Y:S04]  /*24f0*/  ST.E desc[UR36][R18.64+0x8], R25 ;  /* 0x0000081912007985 */ /* 0x0005e8000c101924 */
[----:B------:R2:W-:Y:S02]  /*2500*/  ST.E desc[UR36][R16.64+0x8], R3 ;  /* 0x0000080310007985 */ /* 0x0005e4000c101924 */
.L_x_66:
[----:B------:R-:W-:Y:S05]  /*2510*/  BSYNC.RECONVERGENT B0 ;  /* 0x0000000000007941 */ /* 0x000fea0003800200 */
.L_x_65:
[----:B------:R-:W-:-:S13]  /*2520*/  ISETP.NE.AND P0, PT, R7, R0, PT ;  /* 0x000000000700720c */ /* 0x000fda0003f05270 */
[----:B------:R-:W-:Y:S05]  /*2530*/  @!P0 EXIT ;  /* 0x000000000000894d */ /* 0x000fea0003800000 */
[----:B-12---:R-:W-:-:S05]  /*2540*/  IMAD.WIDE.U32 R16, R7, 0x4, R10 ;  /* 0x0000000407107825 */ /* 0x006fca00078e000a */
[----:B0-----:R-:W2:Y:S01]  /*2550*/  LD.E R3, desc[UR36][R16.64] ;  /* 0x0000002410037980 */ /* 0x001ea2000c101900 */
[----:B------:R-:W-:Y:S01]  /*2560*/  VIADD R7, R7, 0x1 ;  /* 0x0000000107077836 */ /* 0x000fe20000000000 */
[----:B--2---:R-:W-:-:S13]  /*2570*/  ISETP.GE.AND P0, PT, R3, RZ, PT ;  /* 0x000000ff0300720c */ /* 0x004fda0003f06270 */
[----:B------:R-:W-:Y:S05]  /*2580*/  @P0 BRA `(.L_x_71) ;  /* 0xfffffff400840947 */ /* 0x000fea000383ffff */
[----:B------:R-:W-:Y:S05]  /*2590*/  EXIT ;  /* 0x000000000000794d */ /* 0x000fea0003800000 */
.L_x_0:
[----:B------:R-:W-:-:S13]  /*25a0*/  ISETP.NE.AND P0, PT, R0, 0x69, PT ;  /* 0x000000690000780c */ /* 0x000fda0003f05270 */
[----:B------:R-:W-:Y:S05]  /*25b0*/  @!P0 BRA `(.L_x_72) ;  /* 0x0000000c00908947 */ /* 0x000fea0003800000 */
[----:B------:R-:W-:-:S13]  /*25c0*/  ISETP.NE.AND P0, PT, R0, 0x6d, PT ;  /* 0x0000006d0000780c */ /* 0x000fda0003f05270 */
[----:B------:R-:W-:Y:S05]  /*25d0*/  @P0 EXIT ;  /* 0x000000000000094d */ /* 0x000fea0003800000 */
[----:B------:R-:W0:Y:S01]  /*25e0*/  LDC.64 R2, c[0x0][0x388] ;  /* 0x0000e200ff027b82 */ /* 0x000e220000000a00 */
[----:B------:R-:W2:Y:S04]  /*25f0*/  LDG.E R27, desc[UR36][R4.64] ;  /* 0x00000024041b7981 */ /* 0x000ea8000c1e1900 */
[----:B------:R1:W5:Y:S01]  /*2600*/  LDG.E.64 R22, desc[UR36][R4.64+0x8] ;  /* 0x0000082404167981 */ /* 0x000362000c1e1b00 */
[----:B0-----:R-:W-:-:S03]  /*2610*/  IMAD.WIDE R18, R7, 0x20, R2 ;  /* 0x0000002007127825 */ /* 0x001fc600078e0202 */
[----:B------:R-:W3:Y:S04]  /*2620*/  LDG.E R3, desc[UR36][R4.64+0x18] ;  /* 0x0000182404037981 */ /* 0x000ee8000c1e1900 */
[----:B------:R-:W3:Y:S01]  /*2630*/  LDG.E.64 R18, desc[UR36][R18.64] ;  /* 0x0000002412127981 */ /* 0x000ee2000c1e1b00 */
[----:B------:R-:W-:Y:S01]  /*2640*/  IMAD.MOV.U32 R7, RZ, RZ, 0x1 ;  /* 0x00000001ff077424 */ /* 0x000fe200078e00ff */
[----:B--2---:R-:W-:Y:S01]  /*2650*/  ISETP.GE.AND P0, PT, R27, 0x1, PT ;  /* 0x000000011b00780c */ /* 0x004fe20003f06270 */
[----:B---3--:R-:W-:-:S05]  /*2660*/  IMAD.WIDE R2, R3, 0x4, R18 ;  /* 0x0000000403027825 */ /* 0x008fca00078e0212 */
[----:B------:R1:W-:Y:S07]  /*2670*/  ST.E desc[UR36][R2.64], R7 ;  /* 0x0000000702007985 */ /* 0x0003ee000c101924 */
[----:B------:R-:W-:Y:S05]  /*2680*/  @!P0 EXIT ;  /* 0x000000000000894d */ /* 0x000fea0003800000 */
[----:B------:R-:W-:Y:S01]  /*2690*/  BSSY.RECONVERGENT B6, `(.L_x_73) ;  /* 0x00000cd000067945 */ /* 0x000fe20003800200 */
[----:B------:R-:W-:Y:S01]  /*26a0*/  LOP3.LUT R26, R27, 0x7ffffffc, RZ, 0xc0, !PT ;  /* 0x7ffffffc1b1a7812 */ /* 0x000fe200078ec0ff */
[----:B-1----:R-:W-:-:S07]  /*26b0*/  IMAD.MOV.U32 R2, RZ, RZ, RZ ;  /* 0x000000ffff027224 */ /* 0x002fce00078e00ff */
.L_x_95:
[----:B------:R-:W2:Y:S01]  /*26c0*/  LD.E R0, desc[UR36][R18.64] ;  /* 0x0000002412007980 */ /* 0x000ea2000c101900 */
[----:B------:R-:W-:Y:S01]  /*26d0*/  BSSY.RECONVERGENT B0, `(.L_x_74) ;  /* 0x000000b000007945 */ /* 0x000fe20003800200 */
[----:B--2---:R-:W-:-:S13]  /*26e0*/  ISETP.NE.AND P0, PT, R0, RZ, PT ;  /* 0x000000ff0000720c */ /* 0x004fda0003f05270 */
[----:B------:R-:W-:Y:S05]  /*26f0*/  @!P0 BRA `(.L_x_75) ;  /* 0x0000000000208947 */ /* 0x000fea0003800000 */
[----:B------:R-:W-:-:S07]  /*2700*/  IMAD.MOV.U32 R3, RZ, RZ, RZ ;  /* 0x000000ffff037224 */ /* 0x000fce00078e00ff */
.L_x_76:
[----:B------:R-:W-:-:S04]  /*2710*/  IADD3 R3, PT, PT, R3, 0x1, RZ ;  /* 0x0000000103037810 */ /* 0x000fc80007ffe0ff */
[----:B------:R-:W-:-:S13]  /*2720*/  ISETP.NE.AND P0, PT, R3, R27, PT ;  /* 0x0000001b0300720c */ /* 0x000fda0003f05270 */
[----:B------:R-:W-:Y:S05]  /*2730*/  @!P0 EXIT ;  /* 0x000000000000894d */ /* 0x000fea0003800000 */
[----:B------:R-:W-:-:S06]  /*2740*/  IMAD.WIDE.U32 R4, R3, 0x4, R18 ;  /* 0x0000000403047825 */ /* 0x000fcc00078e0012 */
[----:B------:R-:W2:Y:S02]  /*2750*/  LD.E R4, desc[UR36][R4.64] ;  /* 0x0000002404047980 */ /* 0x000ea4000c101900 */
[----:B--2---:R-:W-:-:S13]  /*2760*/  ISETP.NE.AND P0, PT, R4, RZ, PT ;  /* 0x000000ff0400720c */ /* 0x004fda0003f05270 */
[----:B------:R-:W-:Y:S05]  /*2770*/  @P0 BRA `(.L_x_76) ;  /* 0xfffffffc00e40947 */ /* 0x000fea000383ffff */
.L_x_75:
[----:B------:R-:W-:Y:S05]  /*2780*/  BSYNC.RECONVERGENT B0 ;  /* 0x0000000000007941 */ /* 0x000fea0003800200 */
.L_x_74:
[----:B------:R-:W-:Y:S01]  /*2790*/  BSSY.RECONVERGENT B0, `(.L_x_77) ;  /* 0x000008f000007945 */ /* 0x000fe20003800200 */
[----:B------:R-:W-:Y:S02]  /*27a0*/  IMAD.MOV.U32 R3, RZ, RZ, RZ ;  /* 0x000000ffff037224 */ /* 0x000fe400078e00ff */
[----:B------:R-:W-:Y:S02]  /*27b0*/  IMAD.MOV.U32 R4, RZ, RZ, 0x0 ;  /* 0x00000000ff047424 */ /* 0x000fe400078e00ff */
[----:B------:R-:W-:Y:S02]  /*27c0*/  IMAD.MOV.U32 R5, RZ, RZ, 0x7ff00000 ;  /* 0x7ff00000ff057424 */ /* 0x000fe400078e00ff */
[----:B------:R-:W-:Y:S02]  /*27d0*/  IMAD.MOV.U32 R11, RZ, RZ, -0x1 ;  /* 0xffffffffff0b7424 */ /* 0x000fe400078e00ff */
[----:B------:R-:W-:-:S07]  /*27e0*/  IMAD.MOV.U32 R10, RZ, RZ, -0x1 ;  /* 0xffffffffff0a7424 */ /* 0x000fce00078e00ff */
.L_x_88:
[----:B------:R-:W-:-:S06]  /*27f0*/  IMAD.WIDE.U32 R6, R3, 0x4, R18 ;  /* 0x0000000403067825 */ /* 0x000fcc00078e0012 */
[----:B------:R-:W2:Y:S01]  /*2800*/  LD.E R6, desc[UR36][R6.64] ;  /* 0x0000002406067980 */ /* 0x000ea2000c101900 */
[----:B------:R-:W-:Y:S01]  /*2810*/  BSSY.RECONVERGENT B1, `(.L_x_78) ;  /* 0x0000083000017945 */ /* 0x000fe20003800200 */
[----:B--2---:R-:W-:-:S13]  /*2820*/  ISETP.NE.AND P0, PT, R6, RZ, PT ;  /* 0x000000ff0600720c */ /* 0x004fda0003f05270 */
[----:B------:R-:W-:Y:S05]  /*2830*/  @!P0 BRA `(.L_x_79) ;  /* 0x0000000800008947 */ /* 0x000fea0003800000 */
[C---:B------:R-:W-:Y:S01]  /*2840*/  ISETP.GE.U32.AND P0, PT, R27.reuse, 0x4, PT ;  /* 0x000000041b00780c */ /* 0x040fe20003f06070 */
[----:B------:R-:W-:Y:S01]  /*2850*/  BSSY.RECONVERGENT B2, `(.L_x_80) ;  /* 0x0000048000027945 */ /* 0x000fe20003800200 */
[----:B------:R-:W-:Y:S02]  /*2860*/  IMAD R0, R27, R3, RZ ;  /* 0x000000031b007224 */ /* 0x000fe400078e02ff */
[----:B------:R-:W-:-:S09]  /*2870*/  IMAD.MOV.U32 R9, RZ, RZ, RZ ;  /* 0x000000ffff097224 */ /* 0x000fd200078e00ff */
[----:B------:R-:W-:Y:S05]  /*2880*/  @!P0 BRA `(.L_x_81) ;  /* 0x0000000400108947 */ /* 0x000fea0003800000 */
[----:B------:R-:W-:Y:S01]  /*2890*/  BSSY.RECONVERGENT B3, `(.L_x_82) ;  /* 0x0000042000037945 */ /* 0x000fe20003800200 */
[----:B------:R-:W-:-:S07]  /*28a0*/  MOV R13, RZ ;  /* 0x000000ff000d7202 */ /* 0x000fce0000000f00 */
.L_x_83:
[----:B------:R-:W-:-:S05]  /*28b0*/  IMAD.WIDE.U32 R8, R13, 0x4, R18 ;  /* 0x000000040d087825 */ /* 0x000fca00078e0012 */
[----:B------:R-:W2:Y:S04]  /*28c0*/  LD.E R6, desc[UR36][R8.64] ;  /* 0x0000002408067980 */ /* 0x000ea8000c101900 */
[----:B------:R-:W3:Y:S04]  /*28d0*/  LD.E R14, desc[UR36][R8.64+0x4] ;  /* 0x00000424080e7980 */ /* 0x000ee8000c101900 */
[----:B------:R-:W4:Y:S04]  /*28e0*/  LD.E R12, desc[UR36][R8.64+0x8] ;  /* 0x00000824080c7980 */ /* 0x000f28000c101900 */
[----:B------:R-:W4:Y:S01]  /*28f0*/  LD.E R17, desc[UR36][R8.64+0xc] ;  /* 0x00000c2408117980 */ /* 0x000f22000c101900 */
[----:B------:R-:W-:-:S05]  /*2900*/  IADD3 R15, P0, PT, R0, R13, RZ ;  /* 0x0000000d000f7210 */ /* 0x000fca0007f1e0ff */
[----:B------:R-:W-:Y:S01]  /*2910*/  IMAD.X R16, RZ, RZ, RZ, P0 ;  /* 0x000000ffff107224 */ /* 0x000fe200000e06ff */
[----:B--2---:R-:W-:-:S13]  /*2920*/  ISETP.NE.AND P6, PT, R6, RZ, PT ;  /* 0x000000ff0600720c */ /* 0x004fda0003fc5270 */
[----:B------:R-:W-:-:S04]  /*2930*/  @!P6 IMAD.IADD R7, R0, 0x1, R13 ;  /* 0x000000010007e824 */ /* 0x000fc800078e020d */
[----:B-----5:R-:W-:-:S05]  /*2940*/  @!P6 IMAD.WIDE.U32 R6, R7, 0x4, R22 ;  /* 0x000000040706e825 */ /* 0x020fca00078e0016 */
[----:B------:R-:W2:Y:S01]  /*2950*/  @!P6 LD.E R20, desc[UR36][R6.64] ;  /* 0x000000240614e980 */ /* 0x000ea2000c101900 */
[----:B---3--:R-:W-:Y:S02]  /*2960*/  ISETP.NE.AND P5, PT, R14, RZ, PT ;  /* 0x000000ff0e00720c */ /* 0x008fe40003fa5270 */
[----:B------:R-:W-:-:S04]  /*2970*/  LEA R14, P0, R15, R22, 0x2 ;  /* 0x000000160f0e7211 */ /* 0x000fc800078010ff */
[----:B------:R-:W-:-:S07]  /*2980*/  LEA.HI.X R15, R15, R23, R16, 0x2, P0 ;  /* 0x000000170f0f7211 */ /* 0x000fce00000f1410 */
[----:B------:R-:W3:Y:S01]  /*2990*/  @!P5 LD.E R16, desc[UR36][R14.64+0x4] ;  /* 0x000004240e10d980 */ /* 0x000ee2000c101900 */
[----:B----4-:R-:W-:Y:S02]  /*29a0*/  ISETP.NE.AND P3, PT, R12, RZ, PT ;  /* 0x000000ff0c00720c */ /* 0x010fe40003f65270 */
[----:B------:R-:W-:-:S11]  /*29b0*/  ISETP.NE.AND P4, PT, R17, RZ, PT ;  /* 0x000000ff1100720c */ /* 0x000fd60003f85270 */
[----:B------:R-:W4:Y:S04]  /*29c0*/  @!P3 LD.E R12, desc[UR36][R14.64+0x8] ;  /* 0x000008240e0cb980 */ /* 0x000f28000c101900 */
[----:B------:R-:W4:Y:S01]  /*29d0*/  @!P4 LD.E R17, desc[UR36][R14.64+0xc] ;  /* 0x00000c240e11c980 */ /* 0x000f22000c101900 */
[----:B--2---:R-:W0:Y:S08]  /*29e0*/  @!P6 I2F.F64 R6, R20 ;  /* 0x000000140006e312 */ /* 0x004e300000201c00 */
[----:B---3--:R-:W1:Y:S01]  /*29f0*/  @!P5 I2F.F64 R8, R16 ;  /* 0x000000100008d312 */ /* 0x008e620000201c00 */
[----:B0-----:R-:W-:-:S06]  /*2a00*/  @!P6 DSETP.GT.AND P2, PT, R4, R6, PT ;  /* 0x000000060400e22a */ /* 0x001fcc0003f44000 */
[----:B------:R-:W-:-:S04]  /*2a10*/  @!P6 ISETP.GT.AND P2, PT, R20, RZ, P2 ;  /* 0x000000ff1400e20c */ /* 0x000fc80001744270 */
[----:B------:R-:W-:Y:S02]  /*2a20*/  @!P6 FSEL R6, R6, R4, P2 ;  /* 0x000000040606e208 */ /* 0x000fe40001000000 */
[----:B------:R-:W-:Y:S02]  /*2a30*/  @!P6 FSEL R7, R7, R5, P2 ;  /* 0x000000050707e208 */ /* 0x000fe40001000000 */
[----:B------:R-:W-:Y:S01]  /*2a40*/  @!P6 SEL R10, R3, R10, P2 ;  /* 0x0000000a030ae207 */ /* 0x000fe20001000000 */
[----:B------:R-:W-:Y:S01]  /*2a50*/  @!P6 IMAD.MOV.U32 R4, RZ, RZ, R6 ;  /* 0x000000ffff04e224 */ /* 0x000fe200078e0006 */
[----:B------:R-:W-:Y:S01]  /*2a60*/  @!P6 SEL R11, R13, R11, P2 ;  /* 0x0000000b0d0be207 */ /* 0x000fe20001000000 */
[----:B------:R-:W-:Y:S01]  /*2a70*/  @!P6 IMAD.MOV.U32 R5, RZ, RZ, R7 ;  /* 0x000000ffff05e224 */ /* 0x000fe200078e0007 */
[----:B------:R-:W-:Y:S01]  /*2a80*/  PLOP3.LUT P2, PT, PT, PT, PT, 0x8, 0x80 ;  /* 0x000000000080781c */ /* 0x000fe20003f4e170 */
[----:B----4-:R-:W0:Y:S01]  /*2a90*/  @!P3 I2F.F64 R6, R12 ;  /* 0x0000000c0006b312 */ /* 0x010e220000201c00 */
[----:B------:R-:W-:-:S03]  /*2aa0*/  PLOP3.LUT P6, PT, PT, PT, PT, 0x8, 0x80 ;  /* 0x000000000080781c */ /* 0x000fc60003fce170 */
[----:B-1----:R-:W-:-:S06]  /*2ab0*/  @!P5 DSETP.GT.AND P0, PT, R4, R8, PT ;  /* 0x000000080400d22a */ /* 0x002fcc0003f04000 */
[----:B------:R-:W-:-:S04]  /*2ac0*/  @!P5 ISETP.GT.AND P0, PT, R16, RZ, P0 ;  /* 0x000000ff1000d20c */ /* 0x000fc80000704270 */
[----:B------:R-:W-:Y:S02]  /*2ad0*/  @!P5 FSEL R8, R8, R4, P0 ;  /* 0x000000040808d208 */ /* 0x000fe40000000000 */
[----:B------:R-:W-:Y:S02]  /*2ae0*/  @!P5 FSEL R9, R9, R5, P0 ;  /* 0x000000050909d208 */ /* 0x000fe40000000000 */
[----:B------:R-:W-:Y:S01]  /*2af0*/  @!P5 PLOP3.LUT P2, PT, P0, PT, PT, 0x80, 0x8 ;  /* 0x000000000008d81c */ /* 0x000fe2000074f070 */
[----:B------:R-:W-:Y:S01]  /*2b00*/  @!P5 IMAD.MOV.U32 R4, RZ, RZ, R8 ;  /* 0x000000ffff04d224 */ /* 0x000fe200078e0008 */
[----:B------:R-:W-:Y:S01]  /*2b10*/  @!P5 SEL R10, R3, R10, P0 ;  /* 0x0000000a030ad207 */ /* 0x000fe20000000000 */
[----:B------:R-:W-:Y:S02]  /*2b20*/  @!P5 IMAD.MOV.U32 R5, RZ, RZ, R9 ;  /* 0x000000ffff05d224 */ /* 0x000fe400078e0009 */
[----:B------:R-:W1:Y:S04]  /*2b30*/  @!P4 I2F.F64 R8, R17 ;  /* 0x000000110008c312 */ /* 0x000e680000201c00 */
[----:B0-----:R-:W-:-:S04]  /*2b40*/  @!P3 DSETP.GT.AND P1, PT, R4, R6, PT ;  /* 0x000000060400b22a */ /* 0x001fc80003f24000 */
[----:B------:R-:W-:Y:S02]  /*2b50*/  @P2 VIADD R11, R13, 0x1 ;  /* 0x000000010d0b2836 */ /* 0x000fe40000000000 */
[----:B------:R-:W-:-:S04]  /*2b60*/  @!P3 ISETP.GT.AND P1, PT, R12, RZ, P1 ;  /* 0x000000ff0c00b20c */ /* 0x000fc80000f24270 */
[----:B------:R-:W-:Y:S02]  /*2b70*/  @!P3 FSEL R7, R7, R5, P1 ;  /* 0x000000050707b208 */ /* 0x000fe40000800000 */
[----:B------:R-:W-:Y:S02]  /*2b80*/  @!P3 FSEL R6, R6, R4, P1 ;  /* 0x000000040606b208 */ /* 0x000fe40000800000 */
[----:B------:R-:W-:Y:S01]  /*2b90*/  @!P3 PLOP3.LUT P6, PT, P1, PT, PT, 0x80, 0x8 ;  /* 0x000000000008b81c */ /* 0x000fe20000fcf070 */
[----:B------:R-:W-:Y:S01]  /*2ba0*/  @!P3 IMAD.MOV.U32 R5, RZ, RZ, R7 ;  /* 0x000000ffff05b224 */ /* 0x000fe200078e0007 */
[----:B------:R-:W-:Y:S02]  /*2bb0*/  @!P3 MOV R4, R6 ;  /* 0x000000060004b202 */ /* 0x000fe40000000f00 */
[----:B------:R-:W-:-:S04]  /*2bc0*/  @!P3 SEL R10, R3, R10, P1 ;  /* 0x0000000a030ab207 */ /* 0x000fc80000800000 */
[----:B-1----:R-:W-:-:S05]  /*2bd0*/  @!P4 DSETP.GT.AND P2, PT, R4, R8, PT ;  /* 0x000000080400c22a */ /* 0x002fca0003f44000 */
[----:B------:R-:W-:Y:S01]  /*2be0*/  @P6 VIADD R11, R13, 0x2 ;  /* 0x000000020d0b6836 */ /* 0x000fe20000000000 */
[----:B------:R-:W-:Y:S02]  /*2bf0*/  @!P4 ISETP.GT.AND P2, PT, R17, RZ, P2 ;  /* 0x000000ff1100c20c */ /* 0x000fe40001744270 */
[----:B------:R-:W-:Y:S02]  /*2c00*/  PLOP3.LUT P6, PT, PT, PT, PT, 0x8, 0x80 ;  /* 0x000000000080781c */ /* 0x000fe40003fce170 */
[----:B------:R-:W-:Y:S02]  /*2c10*/  @!P4 PLOP3.LUT P6, PT, P2, PT, PT, 0x80, 0x8 ;  /* 0x000000000008c81c */ /* 0x000fe400017cf070 */
[----:B------:R-:W-:Y:S02]  /*2c20*/  @!P4 FSEL R6, R8, R4, P2 ;  /* 0x000000040806c208 */ /* 0x000fe40001000000 */
[----:B------:R-:W-:Y:S02]  /*2c30*/  @!P4 FSEL R9, R9, R5, P2 ;  /* 0x000000050909c208 */ /* 0x000fe40001000000 */
[----:B------:R-:W-:Y:S01]  /*2c40*/  @!P4 SEL R10, R3, R10, P2 ;  /* 0x0000000a030ac207 */ /* 0x000fe20001000000 */
[----:B------:R-:W-:Y:S01]  /*2c50*/  @!P4 IMAD.MOV.U32 R4, RZ, RZ, R6 ;  /* 0x000000ffff04c224 */ /* 0x000fe200078e0006 */
[----:B------:R-:W-:-:S05]  /*2c60*/  @!P4 MOV R5, R9 ;  /* 0x000000090005c202 */ /* 0x000fca0000000f00 */
[C---:B------:R-:W-:Y:S02]  /*2c70*/  @P6 VIADD R11, R13.reuse, 0x3 ;  /* 0x000000030d0b6836 */ /* 0x040fe40000000000 */
[----:B------:R-:W-:-:S05]  /*2c80*/  VIADD R13, R13, 0x4 ;  /* 0x000000040d0d7836 */ /* 0x000fca0000000000 */
[----:B------:R-:W-:-:S13]  /*2c90*/  ISETP.NE.AND P0, PT, R13, R26, PT ;  /* 0x0000001a0d00720c */ /* 0x000fda0003f05270 */
[----:B------:R-:W-:Y:S05]  /*2ca0*/  @P0 BRA `(.L_x_83) ;  /* 0xfffffffc00000947 */ /* 0x000fea000383ffff */
[----:B------:R-:W-:Y:S05]  /*2cb0*/  BSYNC.RECONVERGENT B3 ;  /* 0x0000000000037941 */ /* 0x000fea0003800200 */
.L_x_82:
[----:B------:R-:W-:-:S07]  /*2cc0*/  IMAD.MOV.U32 R9, RZ, RZ, R26 ;  /* 0x000000ffff097224 */ /* 0x000fce00078e001a */
.L_x_81:
[----:B------:R-:W-:Y:S05]  /*2cd0*/  BSYNC.RECONVERGENT B2 ;  /* 0x0000000000027941 */ /* 0x000fea0003800200 */
.L_x_80:
[----:B------:R-:W-:-:S04]  /*2ce0*/  LOP3.LUT R8, R27, 0x3, RZ, 0xc0, !PT ;  /* 0x000000031b087812 */ /* 0x000fc800078ec0ff */
[----:B------:R-:W-:-:S13]  /*2cf0*/  ISETP.NE.AND P0, PT, R8, RZ, PT ;  /* 0x000000ff0800720c */ /* 0x000fda0003f05270 */
[----:B------:R-:W-:Y:S05]  /*2d00*/  @!P0 BRA `(.L_x_79) ;  /* 0x0000000000cc8947 */ /* 0x000fea0003800000 */
[----:B------:R-:W-:-:S05]  /*2d10*/  IMAD.WIDE.U32 R6, R9, 0x4, R18 ;  /* 0x0000000409067825 */ /* 0x000fca00078e0012 */
[----:B------:R-:W2:Y:S01]  /*2d20*/  LD.E R12, desc[UR36][R6.64] ;  /* 0x00000024060c7980 */ /* 0x000ea2000c101900 */
[----:B------:R-:W-:Y:S01]  /*2d30*/  BSSY.RECONVERGENT B2, `(.L_x_84) ;  /* 0x000000f000027945 */ /* 0x000fe20003800200 */
[----:B------:R-:W-:Y:S02]  /*2d40*/  ISETP.NE.AND P1, PT, R8, 0x1, PT ;  /* 0x000000010800780c */ /* 0x000fe40003f25270 */
[----:B--2---:R-:W-:-:S13]  /*2d50*/  ISETP.NE.AND P0, PT, R12, RZ, PT ;  /* 0x000000ff0c00720c */ /* 0x004fda0003f05270 */
[----:B------:R-:W-:Y:S05]  /*2d60*/  @P0 BRA `(.L_x_85) ;  /* 0x00000000002c0947 */ /* 0x000fea0003800000 */
[----:B------:R-:W-:-:S04]  /*2d70*/  IMAD.IADD R13, R0, 0x1, R9 ;  /* 0x00000001000d7824 */ /* 0x000fc800078e0209 */
[----:B-----5:R-:W-:-:S06]  /*2d80*/  IMAD.WIDE.U32 R12, R13, 0x4, R22 ;  /* 0x000000040d0c7825 */ /* 0x020fcc00078e0016 */
[----:B------:R-:W2:Y:S02]  /*2d90*/  LD.E R12, desc[UR36][R12.64] ;  /* 0x000000240c0c7980 */ /* 0x000ea4000c101900 */
[----:B--2---:R-:W-:-:S13]  /*2da0*/  ISETP.GE.AND P0, PT, R12, 0x1, PT ;  /* 0x000000010c00780c */ /* 0x004fda0003f06270 */
[----:B------:R-:W-:Y:S05]  /*2db0*/  @!P0 BRA `(.L_x_85) ;  /* 0x0000000000188947 */ /* 0x000fea0003800000 */
[----:B------:R-:W0:Y:S02]  /*2dc0*/  I2F.F64.U32 R12, R12 ;  /* 0x0000000c000c7312 */ /* 0x000e240000201800 */
[----:B0-----:R-:W-:-:S14]  /*2dd0*/  DSETP.GT.AND P0, PT, R4, R12, PT ;  /* 0x0000000c0400722a */ /* 0x001fdc0003f04000 */
[----:B------:R-:W-:Y:S02]  /*2de0*/  @P0 IMAD.MOV.U32 R4, RZ, RZ, R12 ;  /* 0x000000ffff040224 */ /* 0x000fe400078e000c */
[----:B------:R-:W-:Y:S02]  /*2df0*/  @P0 IMAD.MOV.U32 R5, RZ, RZ, R13 ;  /* 0x000000ffff050224 */ /* 0x000fe400078e000d */
[----:B------:R-:W-:Y:S02]  /*2e00*/  @P0 IMAD.MOV.U32 R10, RZ, RZ, R3 ;  /* 0x000000ffff0a0224 */ /* 0x000fe400078e0003 */
[----:B------:R-:W-:-:S07]  /*2e10*/  @P0 IMAD.MOV.U32 R11, RZ, RZ, R9 ;  /* 0x000000ffff0b0224 */ /* 0x000fce00078e0009 */
.L_x_85:
[----:B------:R-:W-:Y:S05]  /*2e20*/  BSYNC.RECONVERGENT B2 ;  /* 0x0000000000027941 */ /* 0x000fea0003800200 */
.L_x_84:
[----:B------:R-:W-:Y:S05]  /*2e30*/  @!P1 BRA `(.L_x_79) ;  /* 0x0000000000809947 */ /* 0x000fea0003800000 */
[----:B------:R-:W2:Y:S01]  /*2e40*/  LD.E R14, desc[UR36][R6.64+0x4] ;  /* 0x00000424060e7980 */ /* 0x000ea2000c101900 */
[----:B------:R-:W-:Y:S01]  /*2e50*/  IADD3 R13, P0, PT, R0, R9, RZ ;  /* 0x00000009000d7210 */ /* 0x000fe20007f1e0ff */
[----:B------:R-:W-:Y:S01]  /*2e60*/  BSSY.RECONVERGENT B2, `(.L_x_86) ;  /* 0x0000010000027945 */ /* 0x000fe20003800200 */
[----:B------:R-:W-:Y:S02]  /*2e70*/  ISETP.NE.AND P1, PT, R8, 0x2, PT ;  /* 0x000000020800780c */ /* 0x000fe40003f25270 */
[----:B------:R-:W-:Y:S02]  /*2e80*/  IADD3.X R0, PT, PT, RZ, RZ, RZ, P0, !PT ;  /* 0x000000ffff007210 */ /* 0x000fe400007fe4ff */
[----:B-----5:R-:W-:-:S04]  /*2e90*/  LEA R12, P2, R13, R22, 0x2 ;  /* 0x000000160d0c7211 */ /* 0x020fc800078410ff */
[----:B------:R-:W-:Y:S02]  /*2ea0*/  LEA.HI.X R13, R13, R23, R0, 0x2, P2 ;  /* 0x000000170d0d7211 */ /* 0x000fe400010f1400 */
[----:B--2---:R-:W-:-:S13]  /*2eb0*/  ISETP.NE.AND P0, PT, R14, RZ, PT ;  /* 0x000000ff0e00720c */ /* 0x004fda0003f05270 */
[----:B------:R-:W-:Y:S05]  /*2ec0*/  @P0 BRA `(.L_x_87) ;  /* 0x0000000000240947 */ /* 0x000fea0003800000 */
[----:B------:R-:W2:Y:S02]  /*2ed0*/  LD.E R14, desc[UR36][R12.64+0x4] ;  /* 0x000004240c0e7980 */ /* 0x000ea4000c101900 */
[----:B--2---:R-:W-:-:S13]  /*2ee0*/  ISETP.GE.AND P0, PT, R14, 0x1, PT ;  /* 0x000000010e00780c */ /* 0x004fda0003f06270 */
[----:B------:R-:W-:Y:S05]  /*2ef0*/  @!P0 BRA `(.L_x_87) ;  /* 0x0000000000188947 */ /* 0x000fea0003800000 */
[----:B------:R-:W0:Y:S02]  /*2f00*/  I2F.F64.U32 R14, R14 ;  /* 0x0000000e000e7312 */ /* 0x000e240000201800 */
[----:B0-----:R-:W-:-:S14]  /*2f10*/  DSETP.GT.AND P0, PT, R4, R14, PT ;  /* 0x0000000e0400722a */ /* 0x001fdc0003f04000 */
[----:B------:R-:W-:Y:S02]  /*2f20*/  @P0 IMAD.MOV.U32 R4, RZ, RZ, R14 ;  /* 0x000000ffff040224 */ /* 0x000fe400078e000e */
[----:B------:R-:W-:Y:S02]  /*2f30*/  @P0 IMAD.MOV.U32 R5, RZ, RZ, R15 ;  /* 0x000000ffff050224 */ /* 0x000fe400078e000f */
[----:B------:R-:W-:Y:S02]  /*2f40*/  @P0 VIADD R11, R9, 0x1 ;  /* 0x00000001090b0836 */ /* 0x000fe40000000000 */
[----:B------:R-:W-:-:S07]  /*2f50*/  @P0 IMAD.MOV.U32 R10, RZ, RZ, R3 ;  /* 0x000000ffff0a0224 */ /* 0x000fce00078e0003 */
.L_x_87:
[----:B------:R-:W-:Y:S05]  /*2f60*/  BSYNC.RECONVERGENT B2 ;  /* 0x0000000000027941 */ /* 0x000fea0003800200 */
.L_x_86:
[----:B------:R-:W-:Y:S05]  /*2f70*/  @!P1 BRA `(.L_x_79) ;  /* 0x0000000000309947 */ /* 0x000fea0003800000 */
[----:B------:R-:W2:Y:S02]  /*2f80*/  LD.E R6, desc[UR36][R6.64+0x8] ;  /* 0x0000082406067980 */ /* 0x000ea4000c101900 */
[----:B--2---:R-:W-:-:S13]  /*2f90*/  ISETP.NE.AND P0, PT, R6, RZ, PT ;  /* 0x000000ff0600720c */ /* 0x004fda0003f05270 */
[----:B------:R-:W-:Y:S05]  /*2fa0*/  @P0 BRA `(.L_x_79) ;  /* 0x0000000000240947 */ /* 0x000fea0003800000 */
[----:B------:R-:W2:Y:S02]  /*2fb0*/  LD.E R6, desc[UR36][R12.64+0x8] ;  /* 0x000008240c067980 */ /* 0x000ea4000c101900 */
[----:B--2---:R-:W-:-:S13]  /*2fc0*/  ISETP.GE.AND P0, PT, R6, 0x1, PT ;  /* 0x000000010600780c */ /* 0x004fda0003f06270 */
[----:B------:R-:W-:Y:S05]  /*2fd0*/  @!P0 BRA `(.L_x_79) ;  /* 0x0000000000188947 */ /* 0x000fea0003800000 */
[----:B------:R-:W0:Y:S02]  /*2fe0*/  I2F.F64.U32 R6, R6 ;  /* 0x0000000600067312 */ /* 0x000e240000201800 */
[----:B0-----:R-:W-:-:S14]  /*2ff0*/  DSETP.GT.AND P0, PT, R4, R6, PT ;  /* 0x000000060400722a */ /* 0x001fdc0003f04000 */
[----:B------:R-:W-:Y:S01]  /*3000*/  @P0 IMAD.MOV.U32 R4, RZ, RZ, R6 ;  /* 0x000000ffff040224 */ /* 0x000fe200078e0006 */
[----:B------:R-:W-:Y:S01]  /*3010*/  @P0 IADD3 R11, PT, PT, R9, 0x2, RZ ;  /* 0x00000002090b0810 */ /* 0x000fe20007ffe0ff */
[----:B------:R-:W-:Y:S02]  /*3020*/  @P0 IMAD.MOV.U32 R5, RZ, RZ, R7 ;  /* 0x000000ffff050224 */ /* 0x000fe400078e0007 */
[----:B------:R-:W-:-:S07]  /*3030*/  @P0 IMAD.MOV.U32 R10, RZ, RZ, R3 ;  /* 0x000000ffff0a0224 */ /* 0x000fce00078e0003 */
.L_x_79:
[----:B------:R-:W-:Y:S05]  /*3040*/  BSYNC.RECONVERGENT B1 ;  /* 0x0000000000017941 */ /* 0x000fea0003800200 */
.L_x_78:
[----:B------:R-:W-:-:S05]  /*3050*/  VIADD R3, R3, 0x1 ;  /* 0x0000000103037836 */ /* 0x000fca0000000000 */
[----:B------:R-:W-:-:S13]  /*3060*/  ISETP.NE.AND P0, PT, R3, R27, PT ;  /* 0x0000001b0300720c */ /* 0x000fda0003f05270 */
[----:B------:R-:W-:Y:S05]  /*3070*/  @P0 BRA `(.L_x_88) ;  /* 0xfffffff400dc0947 */ /* 0x000fea000383ffff */
[----:B------:R-:W-:Y:S05]  /*3080*/  BSYNC.RECONVERGENT B0 ;  /* 0x0000000000007941 */ /* 0x000fea0003800200 */
.L_x_77:
[----:B------:R-:W-:-:S13]  /*3090*/  ISETP.GT.AND P0, PT, R11, -0x1, PT ;  /* 0xffffffff0b00780c */ /* 0x000fda0003f04270 */
[----:B------:R-:W-:Y:S05]  /*30a0*/  @!P0 BRA `(.L_x_89) ;  /* 0x0000000000ac8947 */ /* 0x000fea0003800000 */
[----:B------:R-:W-:Y:S02]  /*30b0*/  IMAD R17, R27, R10, R11 ;  /* 0x0000000a1b117224 */ /* 0x000fe400078e020b */
[----:B------:R-:W-:Y:S02]  /*30c0*/  IMAD.MOV.U32 R3, RZ, RZ, 0x1 ;  /* 0x00000001ff037424 */ /* 0x000fe400078e00ff */
[----:B------:R-:W-:Y:S01]  /*30d0*/  IMAD.WIDE.U32 R12, R11, 0x4, R18 ;  /* 0x000000040b0c7825 */ /* 0x000fe200078e0012 */
[----:B------:R-:W-:Y:S01]  /*30e0*/  MOV R8, 0x0 ;  /* 0x0000000000087802 */ /* 0x000fe20000000f00 */
[----:B------:R-:W0:Y:S02]  /*30f0*/  LDCU.64 UR4, c[0x4][0x10] ;  /* 0x01000200ff0477ac */ /* 0x000e240008000a00 */
[----:B-----5:R-:W-:Y:S01]  /*3100*/  IMAD.WIDE R16, R17, 0x4, R22 ;  /* 0x0000000411107825 */ /* 0x020fe200078e0216 */
[----:B------:R1:W-:Y:S04]  /*3110*/  ST.E desc[UR36][R12.64], R3 ;  /* 0x000000030c007985 */ /* 0x0003e8000c101924 */
[----:B------:R-:W2:Y:S01]  /*3120*/  LD.E R0, desc[UR36][R16.64] ;  /* 0x0000002410007980 */ /* 0x000ea2000c101900 */
[----:B------:R-:W3:Y:S01]  /*3130*/  LDC.64 R8, c[0x4][R8] ;  /* 0x0100000008087b82 */ /* 0x000ee20000000a00 */
[----:B------:R-:W-:Y:S01]  /*3140*/  IMAD.MOV.U32 R6, RZ, RZ, R25 ;  /* 0x000000ffff067224 */ /* 0x000fe200078e0019 */
[----:B------:R-:W-:Y:S01]  /*3150*/  MOV R7, R24 ;  /* 0x0000001800077202 */ /* 0x000fe20000000f00 */
[----:B------:R1:W-:Y:S01]  /*3160*/  STL.64 [R1], R10 ;  /* 0x0000000a01007387 */ /* 0x0003e20000100a00 */
[----:B0-----:R-:W-:-:S02]  /*3170*/  IMAD.U32 R4, RZ, RZ, UR4 ;  /* 0x00000004ff047e24 */ /* 0x001fc4000f8e00ff */
[----:B------:R-:W-:Y:S01]  /*3180*/  IMAD.U32 R5, RZ, RZ, UR5 ;  /* 0x00000005ff057e24 */ /* 0x000fe2000f8e00ff */
[----:B--23--:R1:W-:Y:S06]  /*3190*/  STL [R1+0x8], R0 ;  /* 0x0000080001007387 */ /* 0x00c3ec0000100800 */
[----:B------:R-:W-:-:S07]  /*31a0*/  LEPC R20, `(.L_x_90) ;  /* 0x000000001014794e */ /* 0x000fce0000000000 */
[----:B-1----:R-:W-:Y:S05]  /*31b0*/  CALL.ABS.NOINC R8 ;  /* 0x0000000008007343 */ /* 0x002fea0003c00000 */
.L_x_90:
[----:B------:R-:W2:Y:S01]  /*31c0*/  LD.E R17, desc[UR36][R16.64] ;  /* 0x0000002410117980 */ /* 0x000ea2000c101900 */
[----:B------:R-:W-:Y:S04]  /*31d0*/  BSSY.RECONVERGENT B7, `(.L_x_91) ;  /* 0x0000017000077945 */ /* 0x000fe80003800200 */
[----:B------:R-:W-:Y:S01]  /*31e0*/  BSSY.RELIABLE B0, `(.L_x_92) ;  /* 0x000000b000007945 */ /* 0x000fe20003800100 */
[----:B------:R-:W-:Y:S02]  /*31f0*/  IMAD.MOV.U32 R0, RZ, RZ, RZ ;  /* 0x000000ffff007224 */ /* 0x000fe400078e00ff */
[----:B--2---:R-:W-:-:S07]  /*3200*/  IMAD.IADD R2, R17, 0x1, R2 ;  /* 0x0000000111027824 */ /* 0x004fce00078e0202 */
.L_x_94:
[----:B------:R-:W-:-:S06]  /*3210*/  IMAD.WIDE.U32 R4, R0, 0x4, R18 ;  /* 0x0000000400047825 */ /* 0x000fcc00078e0012 */
[----:B------:R-:W2:Y:S02]  /*3220*/  LD.E R4, desc[UR36][R4.64] ;  /* 0x0000002404047980 */ /* 0x000ea4000c101900 */
[----:B--2---:R-:W-:-:S13]  /*3230*/  ISETP.NE.AND P0, PT, R4, RZ, PT ;  /* 0x000000ff0400720c */ /* 0x004fda0003f05270 */
[----:B------:R-:W-:Y:S05]  /*3240*/  @!P0 BREAK.RELIABLE B0 ;  /* 0x0000000000008942 */ /* 0x000fea0003800100 */
[----:B------:R-:W-:Y:S05]  /*3250*/  @!P0 BRA `(.L_x_93) ;  /* 0x0000000000388947 */ /* 0x000fea0003800000 */
[----:B------:R-:W-:-:S05]  /*3260*/  VIADD R0, R0, 0x1 ;  /* 0x0000000100007836 */ /* 0x000fca0000000000 */
[----:B------:R-:W-:-:S13]  /*3270*/  ISETP.NE.AND P0, PT, R0, R27, PT ;  /* 0x0000001b0000720c */ /* 0x000fda0003f05270 */
[----:B------:R-:W-:Y:S05]  /*3280*/  @P0 BRA `(.L_x_94) ;  /* 0xfffffffc00e00947 */ /* 0x000fea000383ffff */
[----:B------:R-:W-:Y:S05]  /*3290*/  BSYNC.RELIABLE B0 ;  /* 0x0000000000007941 */ /* 0x000fea0003800100 */
.L_x_92:
[----:B------:R-:W-:Y:S01]  /*32a0*/  MOV R8, 0x0 ;  /* 0x0000000000087802 */ /* 0x000fe20000000f00 */
[----:B------:R0:W-:Y:S01]  /*32b0*/  STL [R1], R2 ;  /* 0x0000000201007387 */ /* 0x0001e20000100800 */
[----:B------:R-:W1:Y:S01]  /*32c0*/  LDCU.64 UR4, c[0x4][0x18] ;  /* 0x01000300ff0477ac */ /* 0x000e620008000a00 */
[----:B------:R-:W-:Y:S01]  /*32d0*/  IMAD.MOV.U32 R6, RZ, RZ, R25 ;  /* 0x000000ffff067224 */ /* 0x000fe200078e0019 */
[----:B------:R-:W-:Y:S02]  /*32e0*/  MOV R7, R24 ;  /* 0x0000001800077202 */ /* 0x000fe40000000f00 */
[----:B------:R-:W2:Y:S01]  /*32f0*/  LDC.64 R8, c[0x4][R8] ;  /* 0x0100000008087b82 */ /* 0x000ea20000000a00 */
[----:B-1----:R-:W-:Y:S02]  /*3300*/  IMAD.U32 R4, RZ, RZ, UR4 ;  /* 0x00000004ff047e24 */ /* 0x002fe4000f8e00ff */
[----:B0-----:R-:W-:-:S07]  /*3310*/  IMAD.U32 R5, RZ, RZ, UR5 ;  /* 0x00000005ff057e24 */ /* 0x001fce000f8e00ff */
[----:B------:R-:W-:-:S07]  /*3320*/  LEPC R20, `(.L_x_93) ;  /* 0x000000001014794e */ /* 0x000fce0000000000 */
[----:B--2---:R-:W-:Y:S05]  /*3330*/  CALL.ABS.NOINC R8 ;  /* 0x0000000008007343 */ /* 0x004fea0003c00000 */
.L_x_93:
[----:B------:R-:W-:Y:S05]  /*3340*/  BSYNC.RECONVERGENT B7 ;  /* 0x0000000000077941 */ /* 0x000fea0003800200 */
.L_x_91:
[----:B------:R-:W-:Y:S05]  /*3350*/  BRA `(.L_x_95) ;  /* 0xfffffff000d87947 */ /* 0x000fea000383ffff */
.L_x_89:
[----:B------:R-:W-:Y:S05]  /*3360*/  BSYNC.RECONVERGENT B6 ;  /* 0x0000000000067941 */ /* 0x000fea0003800200 */
.L_x_73:
[----:B------:R-:W-:Y:S01]  /*3370*/  MOV R0, 0x0 ;  /* 0x0000000000007802 */ /* 0x000fe20000000f00 */
[----:B------:R-:W0:Y:S01]  /*3380*/  LDCU.64 UR4, c[0x4][0x8] ;  /* 0x01000100ff0477ac */ /* 0x000e220008000a00 */
[----:B------:R-:W-:Y:S02]  /*3390*/  CS2R R6, SRZ ;  /* 0x0000000000067805 */ /* 0x000fe4000001ff00 */
[----:B------:R1:W2:Y:S01]  /*33a0*/  LDC.64 R2, c[0x4][R0] ;  /* 0x0100000000027b82 */ /* 0x0002a20000000a00 */
[----:B0-----:R-:W-:Y:S02]  /*33b0*/  IMAD.U32 R4, RZ, RZ, UR4 ;  /* 0x00000004ff047e24 */ /* 0x001fe4000f8e00ff */
[----:B-1----:R-:W-:-:S07]  /*33c0*/  IMAD.U32 R5, RZ, RZ, UR5 ;  /* 0x00000005ff057e24 */ /* 0x002fce000f8e00ff */
[----:B------:R-:W-:-:S07]  /*33d0*/  LEPC R20, `(.L_x_96) ;  /* 0x000000001014794e */ /* 0x000fce0000000000 */
[----:B--2--5:R-:W-:Y:S05]  /*33e0*/  CALL.ABS.NOINC R2 ;  /* 0x0000000002007343 */ /* 0x024fea0003c00000 */
.L_x_96:
[----:B------:R-:W-:Y:S05]  /*33f0*/  EXIT ;  /* 0x000000000000794d */ /* 0x000fea0003800000 */
.L_x_72:
        /* <DEDUP_REMOVED lines=19> */
[----:B------:R-:W-:-:S07]  /*3530*/  IMAD.MOV.U32 R17, RZ, RZ, 0x1 ;  /* 0x00000001ff117424 */ /* 0x000fce00078e00ff */
.L_x_101:
        /* <DEDUP_REMOVED lines=20> */
.L_x_100:
[----:B------:R-:W-:Y:S05]  /*3680*/  BSYNC.RECONVERGENT B1 ;  /* 0x0000000000017941 */ /* 0x000fea0003800200 */
.L_x_99:
[----:B------:R-:W-:Y:S04]  /*3690*/  BSSY.RECONVERGENT B1, `(.L_x_102) ;  /* 0x0000027000017945 */ /* 0x000fe80003800200 */
[----:B------:R-:W-:Y:S05]  /*36a0*/  @!P2 BRA `(.L_x_103) ;  /* 0x000000000094a947 */ /* 0x000fea0003800000 */
[----:B------:R-:W-:Y:S01]  /*36b0*/  ISETP.GE.U32.AND P3, PT, R2, 0x8, PT ;  /* 0x000000080200780c */ /* 0x000fe20003f66070 */
[----:B------:R-:W-:Y:S01]  /*36c0*/  BSSY.RECONVERGENT B2, `(.L_x_104) ;  /* 0x000000f000027945 */ /* 0x000fe20003800200 */
[----:B------:R-:W-:-:S04]  /*36d0*/  LOP3.LUT R14, R0, 0x7, RZ, 0xc0, !PT ;  /* 0x00000007000e7812 */ /* 0x000fc800078ec0ff */
[----:B------:R-:W-:-:S07]  /*36e0*/  ISETP.NE.AND P4, PT, R14, RZ, PT ;  /* 0x000000ff0e00720c */ /* 0x000fce0003f85270 */
[----:B------:R-:W-:Y:S06]  /*36f0*/  @!P3 BRA `(.L_x_105) ;  /* 0x00000000002cb947 */ /* 0x000fec0003800000 */
[----:B0-----:R-:W-:Y:S02]  /*3700*/  HFMA2 R17, -RZ, RZ, 0, 5.9604644775390625e-08 ;  /* 0x00000001ff117431 */ /* 0x001fe400000001ff */
        /* <DEDUP_REMOVED lines=10> */
.L_x_105:
[----:B------:R-:W-:Y:S05]  /*37b0*/  BSYNC.RECONVERGENT B2 ;  /* 0x0000000000027941 */ /* 0x000fea0003800200 */
.L_x_104:
[----:B------:R-:W-:Y:S05]  /*37c0*/  @!P4 BRA `(.L_x_103) ;  /* 0x00000000004cc947 */ /* 0x000fea0003800000 */
[----:B------:R-:W-:Y:S02]  /*37d0*/  ISETP.GE.U32.AND P3, PT, R14, 0x4, PT ;  /* 0x000000040e00780c */ /* 0x000fe40003f66070 */
[----:B------:R-:W-:-:S04]  /*37e0*/  LOP3.LUT R14, R0, 0x3, RZ, 0xc0, !PT ;  /* 0x00000003000e7812 */ /* 0x000fc800078ec0ff */
[----:B------:R-:W-:-:S07]  /*37f0*/  ISETP.NE.AND P4, PT, R14, RZ, PT ;  /* 0x000000ff0e00720c */ /* 0x000fce0003f85270 */
[----:B01----:R-:W-:Y:S02]  /*3800*/  @P3 IMAD.MOV.U32 R17, RZ, RZ, 0x1 ;  /* 0x00000001ff113424 */ /* 0x003fe400078e00ff */
        /* <DEDUP_REMOVED lines=8> */
[----:B------:R-:W-:-:S07]  /*3890*/  IMAD.MOV.U32 R19, RZ, RZ, 0x1 ;  /* 0x00000001ff137424 */ /* 0x000fce00078e00ff */
.L_x_106:
[C---:B------:R-:W-:Y:S01]  /*38a0*/  IMAD.WIDE.U32 R4, R15.reuse, 0x4, R10 ;  /* 0x000000040f047825 */ /* 0x040fe200078e000a */
[----:B------:R-:W-:-:S03]  /*38b0*/  IADD3 R15, PT, PT, R15, 0x1, RZ ;  /* 0x000000010f0f7810 */ /* 0x000fc60007ffe0ff */
[----:B------:R-:W-:Y:S01]  /*38c0*/  VIADD R17, R17, 0x1 ;  /* 0x0000000111117836 */ /* 0x000fe20000000000 */
[----:B------:R3:W-:Y:S04]  /*38d0*/  ST.E desc[UR36][R4.64], R19 ;  /* 0x0000001304007985 */ /* 0x0007e8000c101924 */
[----:B------:R-:W-:-:S13]  /*38e0*/  ISETP.NE.AND P3, PT, R17, R14, PT ;  /* 0x0000000e1100720c */ /* 0x000fda0003f65270 */
[----:B---3--:R-:W-:Y:S05]  /*38f0*/  @P3 BRA `(.L_x_106) ;  /* 0xfffffffc00e83947 */ /* 0x008fea000383ffff */
.L_x_103:
[----:B------:R-:W-:Y:S05]  /*3900*/  BSYNC.RECONVERGENT B1 ;  /* 0x0000000000017941 */ /* 0x000fea0003800200 */
.L_x_102:
[----:B------:R-:W-:Y:S01]  /*3910*/  BSSY.RECONVERGENT B1, `(.L_x_107) ;  /* 0x000001a000017945 */ /* 0x000fe20003800200 */
[----:B------:R-:W-:-:S03]  /*3920*/  IMAD.MOV.U32 R15, RZ, RZ, RZ ;  /* 0x000000ffff0f7224 */ /* 0x000fc600078e00ff */
[----:B------:R-:W-:Y:S05]  /*3930*/  @!P1 BRA `(.L_x_108) ;  /* 0x00000000005c9947 */ /* 0x000fea0003800000 */
[----:B------:R-:W-:Y:S01]  /*3940*/  LOP3.LUT R15, R0, 0x7ffffff0, RZ, 0xc0, !PT ;  /* 0x7ffffff0000f7812 */ /* 0x000fe200078ec0ff */
[----:B------:R-:W-:Y:S02]  /*3950*/  IMAD.MOV.U32 R14, RZ, RZ, RZ ;  /* 0x000000ffff0e7224 */ /* 0x000fe400078e00ff */
[----:B012---:R-:W-:-:S07]  /*3960*/  IMAD.MOV.U32 R17, RZ, RZ, -0x2 ;  /* 0xfffffffeff117424 */ /* 0x007fce00078e00ff */
.L_x_109:
        /* <DEDUP_REMOVED lines=20> */
.L_x_108:
[----:B------:R-:W-:Y:S05]  /*3ab0*/  BSYNC.RECONVERGENT B1 ;  /* 0x0000000000017941 */ /* 0x000fea0003800200 */
.L_x_107:
[----:B------:R-:W-:Y:S04]  /*3ac0*/  BSSY.RECONVERGENT B1, `(.L_x_110) ;  /* 0x0000027000017945 */ /* 0x000fe80003800200 */
        /* <DEDUP_REMOVED lines=17> */
.L_x_113:
[----:B------:R-:W-:Y:S05]  /*3be0*/  BSYNC.RECONVERGENT B2 ;  /* 0x0000000000027941 */ /* 0x000fea0003800200 */
.L_x_112:
[----:B------:R-:W-:Y:S05]  /*3bf0*/  @!P3 BRA `(.L_x_111) ;  /* 0x00000000004cb947 */ /* 0x000fea0003800000 */
[----:B------:R-:W-:Y:S02]  /*3c00*/  ISETP.GE.U32.AND P1, PT, R14, 0x4, PT ;  /* 0x000000040e00780c */ /* 0x000fe40003f26070 */
[----:B01234-:R-:W-:-:S04]  /*3c10*/  LOP3.LUT R17, R0, 0x3, RZ, 0xc0, !PT ;  /* 0x0000000300117812 */ /* 0x01ffc800078ec0ff */
[----:B------:R-:W-:-:S07]  /*3c20*/  ISETP.NE.AND P3, PT, R17, RZ, PT ;  /* 0x000000ff1100720c */ /* 0x000fce0003f65270 */
[----:B------:R-:W-:Y:S01]  /*3c30*/  @P1 MOV R19, 0xfffffffe ;  /* 0xfffffffe00131802 */ /* 0x000fe20000000f00 */
[----:B-----5:R-:W-:-:S04]  /*3c40*/  @P1 IMAD.WIDE.U32 R4, R15, 0x4, R6 ;  /* 0x000000040f041825 */ /* 0x020fc800078e0006 */
[----:B------:R-:W-:Y:S01]  /*3c50*/  @P1 VIADD R15, R15, 0x4 ;  /* 0x000000040f0f1836 */ /* 0x000fe20000000000 */
[----:B------:R0:W-:Y:S04]  /*3c60*/  @P1 ST.E desc[UR36][R4.64], R19 ;  /* 0x0000001304001985 */ /* 0x0001e8000c101924 */
[----:B------:R0:W-:Y:S04]  /*3c70*/  @P1 ST.E desc[UR36][R4.64+0x4], R19 ;  /* 0x0000041304001985 */ /* 0x0001e8000c101924 */
[----:B------:R0:W-:Y:S04]  /*3c80*/  @P1 ST.E desc[UR36][R4.64+0x8], R19 ;  /* 0x0000081304001985 */ /* 0x0001e8000c101924 */
[----:B------:R0:W-:Y:S01]  /*3c90*/  @P1 ST.E desc[UR36][R4.64+0xc], R19 ;  /* 0x00000c1304001985 */ /* 0x0001e2000c101924 */
[----:B------:R-:W-:Y:S05]  /*3ca0*/  @!P3 BRA `(.L_x_111) ;  /* 0x000000000020b947 */ /* 0x000fea0003800000 */
[----:B------:R-:W-:Y:S02]  /*3cb0*/  IMAD.MOV.U32 R14, RZ, RZ, RZ ;  /* 0x000000ffff0e7224 */ /* 0x000fe400078e00ff */
[----:B0-----:R-:W-:-:S07]  /*3cc0*/  IMAD.MOV.U32 R19, RZ, RZ, -0x2 ;  /* 0xfffffffeff137424 */ /* 0x001fce00078e00ff */
.L_x_114:
[----:B------:R-:W-:-:S04]  /*3cd0*/  IMAD.WIDE.U32 R4, R15, 0x4, R6 ;  /* 0x000000040f047825 */ /* 0x000fc800078e0006 */
[----:B------:R-:W-:Y:S01]  /*3ce0*/  VIADD R14, R14, 0x1 ;  /* 0x000000010e0e7836 */ /* 0x000fe20000000000 */
[----:B------:R0:W-:Y:S01]  /*3cf0*/  ST.E desc[UR36][R4.64], R19 ;  /* 0x0000001304007985 */ /* 0x0001e2000c101924 */
[----:B------:R-:W-:-:S03]  /*3d00*/  VIADD R15, R15, 0x1 ;  /* 0x000000010f0f7836 */ /* 0x000fc60000000000 */
[----:B------:R-:W-:-:S13]  /*3d10*/  ISETP.NE.AND P1, PT, R14, R17, PT ;  /* 0x000000110e00720c */ /* 0x000fda0003f25270 */
[----:B0-----:R-:W-:Y:S05]  /*3d20*/  @P1 BRA `(.L_x_114) ;  /* 0xfffffffc00e81947 */ /* 0x001fea000383ffff */
.L_x_111:
[----:B------:R-:W-:Y:S05]  /*3d30*/  BSYNC.RECONVERGENT B1 ;  /* 0x0000000000017941 */ /* 0x000fea0003800200 */
.L_x_110:
[----:B01234-:R-:W-:Y:S01]  /*3d40*/  VIADD R4, R0, 0xffffffff ;  /* 0xffffffff00047836 */ /* 0x01ffe20000000000 */
[----:B------:R-:W-:Y:S01]  /*3d50*/  BSSY.RECONVERGENT B1, `(.L_x_115) ;  /* 0x000001c000017945 */ /* 0x000fe20003800200 */
[----:B------:R-:W-:-:S03]  /*3d60*/  HFMA2 R5, -RZ, RZ, 0, 0 ;  /* 0x00000000ff057431 */ /* 0x000fc600000001ff */
[----:B------:R-:W-:-:S13]  /*3d70*/  ISETP.GE.U32.AND P1, PT, R4, 0xf, PT ;  /* 0x0000000f0400780c */ /* 0x000fda0003f26070 */
[----:B------:R-:W-:Y:S05]  /*3d80*/  @!P1 BRA `(.L_x_116) ;  /* 0x0000000000609947 */ /* 0x000fea0003800000 */
[----:B------:R-:W-:Y:S01]  /*3d90*/  LOP3.LUT R5, R0, 0x7ffffff0, RZ, 0xc0, !PT ;  /* 0x7ffffff000057812 */ /* 0x000fe200078ec0ff */
[----:B------:R-:W-:-:S07]  /*3da0*/  IMAD.MOV.U32 R4, RZ, RZ, RZ ;  /* 0x000000ffff047224 */ /* 0x000fce00078e00ff */
.L_x_117:
[----:B0----5:R-:W-:-:S04]  /*3db0*/  IMAD.WIDE.U32 R14, R4, 0x8, R8 ;  /* 0x00000008040e7825 */ /* 0x021fc800078e0008 */
[----:B------:R-:W-:Y:S02]  /*3dc0*/  IMAD.MOV.U32 R16, RZ, RZ, 0x0 ;  /* 0x00000000ff107424 */ /* 0x000fe400078e00ff */
[----:B------:R-:W-:Y:S02]  /*3dd0*/  IMAD.MOV.U32 R17, RZ, RZ, 0x7ff00000 ;  /* 0x7ff00000ff117424 */ /* 0x000fe400078e00ff */
[----:B------:R-:W-:-:S03]  /*3de0*/  VIADD R4, R4, 0x10 ;  /* 0x0000001004047836 */ /* 0x000fc60000000000 */
[----:B------:R0:W-:Y:S02]  /*3df0*/  ST.E.64 desc[UR36][R14.64], R16 ;  /* 0x000000100e007985 */ /* 0x0001e4000c101b24 */
[----:B------:R-:W-:Y:S02]  /*3e00*/  ISETP.NE.AND P1, PT, R4, R5, PT ;  /* 0x000000050400720c */ /* 0x000fe40003f25270 */
[----:B------:R0:W-:Y:S04]  /*3e10*/  ST.E.64 desc[UR36][R14.64+0x8], R16 ;  /* 0x000008100e007985 */ /* 0x0001e8000c101b24 */
        /* <DEDUP_REMOVED lines=13> */
[----:B------:R0:W-:Y:S01]  /*3ef0*/  ST.E.64 desc[UR36][R14.64+0x78], R16 ;  /* 0x000078100e007985 */ /* 0x0001e2000c101b24 */
[----:B------:R-:W-:Y:S05]  /*3f00*/  @P1 BRA `(.L_x_117) ;  /* 0xfffffffc00a81947 */ /* 0x000fea000383ffff */
.L_x_116:
[----:B------:R-:W-:Y:S05]  /*3f10*/  BSYNC.RECONVERGENT B1 ;  /* 0x0000000000017941 */ /* 0x000fea0003800200 */
.L_x_115:
[----:B------:R-:W-:Y:S05]  /*3f20*/  @!P2 BRA `(.L_x_98) ;  /* 0x0000000000a0a947 */ /* 0x000fea0003800000 */
[----:B------:R-:W-:Y:S01]  /*3f30*/  ISETP.GE.U32.AND P1, PT, R2, 0x8, PT ;  /* 0x000000080200780c */ /* 0x000fe20003f26070 */
[----:B------:R-:W-:Y:S01]  /*3f40*/  BSSY.RECONVERGENT B1, `(.L_x_118) ;  /* 0x0000010000017945 */ /* 0x000fe20003800200 */
[----:B------:R-:W-:-:S04]  /*3f50*/  LOP3.LUT R4, R0, 0x7, RZ, 0xc0, !PT ;  /* 0x0000000700047812 */ /* 0x000fc800078ec0ff */
[----:B------:R-:W-:-:S07]  /*3f60*/  ISETP.NE.AND P2, PT, R4, RZ, PT ;  /* 0x000000ff0400720c */ /* 0x000fce0003f45270 */
[----:B------:R-:W-:Y:S06]  /*3f70*/  @!P1 BRA `(.L_x_119) ;  /* 0x0000000000309947 */ /* 0x000fec0003800000 */
[C---:B0----5:R-:W-:Y:S01]  /*3f80*/  IMAD.WIDE.U32 R14, R5.reuse, 0x8, R8 ;  /* 0x00000008050e7825 */ /* 0x061fe200078e0008 */
[----:B------:R-:W-:-:S03]  /*3f90*/  IADD3 R5, PT, PT, R5, 0x8, RZ ;  /* 0x0000000805057810 */ /* 0x000fc60007ffe0ff */
[----:B------:R-:W-:Y:S02]  /*3fa0*/  IMAD.MOV.U32 R16, RZ, RZ, 0x0 ;  /* 0x00000000ff107424 */ /* 0x000fe400078e00ff */
[----:B------:R-:W-:-:S05]  /*3fb0*/  IMAD.MOV.U32 R17, RZ, RZ, 0x7ff00000 ;  /* 0x7ff00000ff117424 */ /* 0x000fca00078e00ff */
[----:B------:R1:W-:Y:S04]  /*3fc0*/  ST.E.64 desc[UR36][R14.64], R16 ;  /* 0x000000100e007985 */ /* 0x0003e8000c101b24 */
[----:B------:R1:W-:Y:S04]  /*3fd0*/  ST.E.64 desc[UR36][R14.64+0x8], R16 ;  /* 0x000008100e007985 */ /* 0x0003e8000c101b24 */
[----:B------:R1:W-:Y:S04]  /*3fe0*/  ST.E.64 desc[UR36][R14.64+0x10], R16 ;  /* 0x000010100e007985 */ /* 0x0003e8000c101b24 */
[----:B------:R1:W-:Y:S04]  /*3ff0*/  ST.E.64 desc[UR36][R14.64+0x18], R16 ;  /* 0x000018100e007985 */ /* 0x0003e8000c101b24 */
[----:B------:R1:W-:Y:S04]  /*4000*/  ST.E.64 desc[UR36][R14.64+0x20], R16 ;  /* 0x000020100e007985 */ /* 0x0003e8000c101b24 */
[----:B------:R1:W-:Y:S04]  /*4010*/  ST.E.64 desc[UR36][R14.64+0x28], R16 ;  /* 0x000028100e007985 */ /* 0x0003e8000c101b24 */
[----:B------:R1:W-:Y:S04]  /*4020*/  ST.E.64 desc[UR36][R14.64+0x30], R16 ;  /* 0x000030100e007985 */ /* 0x0003e8000c101b24 */
[----:B------:R1:W-:Y:S02]  /*4030*/  ST.E.64 desc[UR36][R14.64+0x38], R16 ;  /* 0x000038100e007985 */ /* 0x0003e4000c101b24 */
.L_x_119:
[----:B------:R-:W-:Y:S05]  /*4040*/  BSYNC.RECONVERGENT B1 ;  /* 0x0000000000017941 */ /* 0x000fea0003800200 */
.L_x_118:
[----:B------:R-:W-:Y:S05]  /*4050*/  @!P2 BRA `(.L_x_98) ;  /* 0x000000000054a947 */ /* 0x000fea0003800000 */
[----:B------:R-:W-:Y:S02]  /*4060*/  ISETP.GE.U32.AND P1, PT, R4, 0x4, PT ;  /* 0x000000040400780c */ /* 0x000fe40003f26070 */
[----:B------:R-:W-:-:S04]  /*4070*/  LOP3.LUT R19, R0, 0x3, RZ, 0xc0, !PT ;  /* 0x0000000300137812 */ /* 0x000fc800078ec0ff */
[----:B------:R-:W-:-:S07]  /*4080*/  ISETP.NE.AND P2, PT, R19, RZ, PT ;  /* 0x000000ff1300720c */ /* 0x000fce0003f45270 */
[----:B01---5:R-:W-:-:S04]  /*4090*/  @P1 IMAD.WIDE.U32 R14, R5, 0x8, R8 ;  /* 0x00000008050e1825 */ /* 0x023fc800078e0008 */
[----:B------:R-:W-:Y:S02]  /*40a0*/  @P1 IMAD.MOV.U32 R16, RZ, RZ, 0x0 ;  /* 0x00000000ff101424 */ /* 0x000fe400078e00ff */
[----:B------:R-:W-:Y:S02]  /*40b0*/  @P1 IMAD.MOV.U32 R17, RZ, RZ, 0x7ff00000 ;  /* 0x7ff00000ff111424 */ /* 0x000fe400078e00ff */
[----:B------:R-:W-:-:S03]  /*40c0*/  @P1 VIADD R5, R5, 0x4 ;  /* 0x0000000405051836 */ /* 0x000fc60000000000 */
[----:B------:R2:W-:Y:S04]  /*40d0*/  @P1 ST.E.64 desc[UR36][R14.64], R16 ;  /* 0x000000100e001985 */ /* 0x0005e8000c101b24 */
[----:B------:R2:W-:Y:S04]  /*40e0*/  @P1 ST.E.64 desc[UR36][R14.64+0x8], R16 ;  /* 0x000008100e001985 */ /* 0x0005e8000c101b24 */
[----:B------:R2:W-:Y:S04]  /*40f0*/  @P1 ST.E.64 desc[UR36][R14.64+0x10], R16 ;  /* 0x000010100e001985 */ /* 0x0005e8000c101b24 */
[----:B------:R2:W-:Y:S01]  /*4100*/  @P1 ST.E.64 desc[UR36][R14.64+0x18], R16 ;  /* 0x000018100e001985 */ /* 0x0005e2000c101b24 */
[----:B------:R-:W-:Y:S05]  /*4110*/  @!P2 BRA `(.L_x_98) ;  /* 0x000000000024a947 */ /* 0x000fea0003800000 */
[----:B------:R-:W-:Y:S02]  /*4120*/  IMAD.MOV.U32 R2, RZ, RZ, RZ ;  /* 0x000000ffff027224 */ /* 0x000fe400078e00ff */
[----:B--2---:R-:W-:Y:S02]  /*4130*/  IMAD.MOV.U32 R16, RZ, RZ, 0x0 ;  /* 0x00000000ff107424 */ /* 0x004fe400078e00ff */
[----:B------:R-:W-:-:S07]  /*4140*/  IMAD.MOV.U32 R17, RZ, RZ, 0x7ff00000 ;  /* 0x7ff00000ff117424 */ /* 0x000fce00078e00ff */
.L_x_120:
[----:B------:R-:W-:Y:S01]  /*4150*/  IMAD.WIDE.U32 R14, R5, 0x8, R8 ;  /* 0x00000008050e7825 */ /* 0x000fe200078e0008 */
[----:B------:R-:W-:-:S03]  /*4160*/  IADD3 R2, PT, PT, R2, 0x1, RZ ;  /* 0x0000000102027810 */ /* 0x000fc60007ffe0ff */
[----:B------:R-:W-:Y:S01]  /*4170*/  VIADD R5, R5, 0x1 ;  /* 0x0000000105057836 */ /* 0x000fe20000000000 */
[----:B------:R3:W-:Y:S01]  /*4180*/  ST.E.64 desc[UR36][R14.64], R16 ;  /* 0x000000100e007985 */ /* 0x0007e2000c101b24 */
[----:B------:R-:W-:-:S13]  /*4190*/  ISETP.NE.AND P1, PT, R2, R19, PT ;  /* 0x000000130200720c */ /* 0x000fda0003f25270 */
[----:B---3--:R-:W-:Y:S05]  /*41a0*/  @P1 BRA `(.L_x_120) ;  /* 0xfffffffc00e81947 */ /* 0x008fea000383ffff */
.L_x_98:
[----:B------:R-:W-:Y:S05]  /*41b0*/  BSYNC.RECONVERGENT B0 ;  /* 0x0000000000007941 */ /* 0x000fea0003800200 */
.L_x_97:
[----:B012---:R-:W-:Y:S02]  /*41c0*/  IMAD.MOV.U32 R15, RZ, RZ, -0x1 ;  /* 0xffffffffff0f7424 */ /* 0x007fe400078e00ff */
[----:B-----5:R-:W-:-:S04]  /*41d0*/  IMAD.WIDE R4, R3, 0x4, R6 ;  /* 0x0000000403047825 */ /* 0x020fc800078e0206 */
[----:B------:R-:W-:Y:S01]  /*41e0*/  IMAD.WIDE R2, R3, 0x8, R8 ;  /* 0x0000000803027825 */ /* 0x000fe200078e0208 */
[----:B------:R0:W-:Y:S04]  /*41f0*/  ST.E desc[UR36][R4.64], R15 ;  /* 0x0000000f04007985 */ /* 0x0001e8000c101924 */
[----:B------:R0:W-:Y:S01]  /*4200*/  ST.E.64 desc[UR36][R2.64], RZ ;  /* 0x000000ff02007985 */ /* 0x0001e2000c101b24 */
[----:B------:R-:W-:Y:S05]  /*4210*/  @!P0 EXIT ;  /* 0x000000000000894d */ /* 0x000fea0003800000 */
[C---:B0-----:R-:W-:Y:S01]  /*4220*/  VIADD R2, R0.reuse, 0xffffffff ;  /* 0xffffffff00027836 */ /* 0x041fe20000000000 */
[C---:B------:R-:W-:Y:S02]  /*4230*/  LOP3.LUT R3, R0.reuse, 0x3, RZ, 0xc0, !PT ;  /* 0x0000000300037812 */ /* 0x040fe400078ec0ff */
[----:B------:R-:W-:-:S07]  /*4240*/  LOP3.LUT R4, R0, 0x7ffffffc, RZ, 0xc0, !PT ;  /* 0x7ffffffc00047812 */ /* 0x000fce00078ec0ff */
.L_x_168:
[----:B0-----:R-:W-:Y:S01]  /*4250*/  BSSY.RECONVERGENT B4, `(.L_x_121) ;  /* 0x0000113000047945 */ /* 0x001fe20003800200 */
.L_x_167:
[----:B------:R-:W-:Y:S01]  /*4260*/  BSSY.RECONVERGENT B3, `(.L_x_122) ;  /* 0x0000109000037945 */ /* 0x000fe20003800200 */
.L_x_166:
[----:B------:R-:W-:Y:S01]  /*4270*/  BSSY.RECONVERGENT B2, `(.L_x_123) ;  /* 0x0000104000027945 */ /* 0x000fe20003800200 */
.L_x_165:
[----:B------:R-:W-:Y:S01]  /*4280*/  BSSY.RECONVERGENT B1, `(.L_x_124) ;  /* 0x00000e7000017945 */ /* 0x000fe20003800200 */
.L_x_162:
[----:B0123--:R-:W-:Y:S01]  /*4290*/  BSSY.RECONVERGENT B0, `(.L_x_125) ;  /* 0x00000d1000007945 */ /* 0x00ffe20003800200 */
.L_x_159:
[----:B012---:R-:W2:Y:S01]  /*42a0*/  LD.E R5, desc[UR36][R10.64] ;  /* 0x000000240a057980 */ /* 0x007ea2000c101900 */
[----:B------:R-:W-:Y:S01]  /*42b0*/  BSSY.RECONVERGENT B5, `(.L_x_126) ;  /* 0x000000b000057945 */ /* 0x000fe20003800200 */
[----:B--2---:R-:W-:-:S13]  /*42c0*/  ISETP.NE.AND P0, PT, R5, 0x1, PT ;  /* 0x000000010500780c */ /* 0x004fda0003f05270 */
[----:B------:R-:W-:Y:S05]  /*42d0*/  @!P0 BRA `(.L_x_127) ;  /* 0x0000000000208947 */ /* 0x000fea0003800000 */
[----:B------:R-:W-:-:S07]  /*42e0*/  IMAD.MOV.U32 R5, RZ, RZ, RZ ;  /* 0x000000ffff057224 */ /* 0x000fce00078e00ff */
.L_x_128:
[----:B------:R-:W-:-:S05]  /*42f0*/  VIADD R5, R5, 0x1 ;  /* 0x0000000105057836 */ /* 0x000fca0000000000 */
[----:B------:R-:W-:-:S13]  /*4300*/  ISETP.NE.AND P0, PT, R5, R0, PT ;  /* 0x000000000500720c */ /* 0x000fda0003f05270 */
[----:B------:R-:W-:Y:S05]  /*4310*/  @!P0 EXIT ;  /* 0x000000000000894d */ /* 0x000fea0003800000 */
[----:B------:R-:W-:-:S06]  /*4320*/  IMAD.WIDE.U32 R14, R5, 0x4, R10 ;  /* 0x00000004050e7825 */ /* 0x000fcc00078e000a */
[----:B------:R-:W2:Y:S02]  /*4330*/  LD.E R14, desc[UR36][R14.64] ;  /* 0x000000240e0e7980 */ /* 0x000ea4000c101900 */
[----:B--2---:R-:W-:-:S13]  /*4340*/  ISETP.NE.AND P0, PT, R14, 0x1, PT ;  /* 0x000000010e00780c */ /* 0x004fda0003f05270 */
[----:B------:R-:W-:Y:S05]  /*4350*/  @P0 BRA `(.L_x_128) ;  /* 0xfffffffc00e40947 */ /* 0x000fea000383ffff */
.L_x_127:
[----:B------:R-:W-:Y:S05]  /*4360*/  BSYNC.RECONVERGENT B5 ;  /* 0x0000000000057941 */ /* 0x000fea0003800200 */
.L_x_126:
[----:B------:R-:W-:Y:S01]  /*4370*/  ISETP.GE.U32.AND P0, PT, R2, 0x3, PT ;  /* 0x000000030200780c */ /* 0x000fe20003f06070 */
[----:B------:R-:W-:Y:S01]  /*4380*/  BSSY.RECONVERGENT B6, `(.L_x_129) ;  /* 0x000003a000067945 */ /* 0x000fe20003800200 */
[----:B------:R-:W-:Y:S01]  /*4390*/  IMAD.MOV.U32 R5, RZ, RZ, -0x1 ;  /* 0xffffffffff057424 */ /* 0x000fe200078e00ff */
[----:B------:R-:W-:Y:S01]  /*43a0*/  MOV R21, RZ ;  /* 0x000000ff00157202 */ /* 0x000fe20000000f00 */
[----:B------:R-:W-:Y:S02]  /*43b0*/  IMAD.MOV.U32 R14, RZ, RZ, 0x0 ;  /* 0x00000000ff0e7424 */ /* 0x000fe400078e00ff */
[----:B------:R-:W-:-:S07]  /*43c0*/  IMAD.MOV.U32 R15, RZ, RZ, 0x7ff00000 ;  /* 0x7ff00000ff0f7424 */ /* 0x000fce00078e00ff */
[----:B------:R-:W-:Y:S05]  /*43d0*/  @!P0 BRA `(.L_x_130) ;  /* 0x0000000000d08947 */ /* 0x000fea0003800000 */
[----:B------:R-:W-:Y:S01]  /*43e0*/  BSSY.RECONVERGENT B5, `(.L_x_131) ;  /* 0x0000032000057945 */ /* 0x000fe20003800200 */
[----:B------:R-:W-:Y:S02]  /*43f0*/  IMAD.MOV.U32 R5, RZ, RZ, -0x1 ;  /* 0xffffffffff057424 */ /* 0x000fe400078e00ff */
[----:B------:R-:W-:Y:S02]  /*4400*/  IMAD.MOV.U32 R19, RZ, RZ, RZ ;  /* 0x000000ffff137224 */ /* 0x000fe400078e00ff */
[----:B------:R-:W-:Y:S02]  /*4410*/  IMAD.MOV.U32 R14, RZ, RZ, 0x0 ;  /* 0x00000000ff0e7424 */ /* 0x000fe400078e00ff */
[----:B------:R-:W-:-:S07]  /*4420*/  IMAD.MOV.U32 R15, RZ, RZ, 0x7ff00000 ;  /* 0x7ff00000ff0f7424 */ /* 0x000fce00078e00ff */
.L_x_140:
[----:B------:R-:W-:-:S05]  /*4430*/  IMAD.WIDE.U32 R20, R19, 0x4, R10 ;  /* 0x0000000413147825 */ /* 0x000fca00078e000a */
[----:B------:R-:W2:Y:S04]  /*4440*/  LD.E R22, desc[UR36][R20.64] ;  /* 0x0000002414167980 */ /* 0x000ea8000c101900 */
[----:B------:R-:W3:Y:S04]  /*4450*/  LD.E R16, desc[UR36][R20.64+0x4] ;  /* 0x0000042414107980 */ /* 0x000ee8000c101900 */
[----:B------:R-:W4:Y:S04]  /*4460*/  LD.E R17, desc[UR36][R20.64+0x8] ;  /* 0x0000082414117980 */ /* 0x000f28000c101900 */
[----:B------:R-:W5:Y:S01]  /*4470*/  LD.E R18, desc[UR36][R20.64+0xc] ;  /* 0x00000c2414127980 */ /* 0x000f62000c101900 */
[----:B------:R-:W-:Y:S01]  /*4480*/  BSSY.RECONVERGENT B7, `(.L_x_132) ;  /* 0x000000c000077945 */ /* 0x000fe20003800200 */
[----:B--2---:R-:W-:-:S02]  /*4490*/  ISETP.NE.AND P0, PT, R22, 0x1, PT ;  /* 0x000000011600780c */ /* 0x004fc40003f05270 */
[----:B---3--:R-:W-:Y:S02]  /*44a0*/  ISETP.NE.AND P1, PT, R16, 0x1, PT ;  /* 0x000000011000780c */ /* 0x008fe40003f25270 */
[----:B----4-:R-:W-:Y:S01]  /*44b0*/  ISETP.NE.AND P2, PT, R17, 0x1, PT ;  /* 0x000000011100780c */ /* 0x010fe20003f45270 */
[----:B------:R-:W-:Y:S01]  /*44c0*/  IMAD.WIDE.U32 R16, R19, 0x8, R8 ;  /* 0x0000000813107825 */ /* 0x000fe200078e0008 */
[----:B-----5:R-:W-:-:S07]  /*44d0*/  ISETP.NE.AND P3, PT, R18, 0x1, PT ;  /* 0x000000011200780c */ /* 0x020fce0003f65270 */
[----:B------:R-:W-:Y:S06]  /*44e0*/  @P0 BRA `(.L_x_133) ;  /* 0x0000000000140947 */ /* 0x000fec0003800000 */
[----:B------:R-:W2:Y:S02]  /*44f0*/  LD.E.64 R20, desc[UR36][R16.64] ;  /* 0x0000002410147980 */ /* 0x000ea4000c101b00 */
[----:B--2---:R-:W-:-:S14]  /*4500*/  DSETP.GEU.AND P0, PT, R20, R14, PT ;  /* 0x0000000e1400722a */ /* 0x004fdc0003f0e000 */
[----:B------:R-:W-:Y:S01]  /*4510*/  @!P0 MOV R14, R20 ;  /* 0x00000014000e8202 */ /* 0x000fe20000000f00 */
[----:B------:R-:W-:Y:S02]  /*4520*/  @!P0 IMAD.MOV.U32 R15, RZ, RZ, R21 ;  /* 0x000000ffff0f8224 */ /* 0x000fe400078e0015 */
[----:B------:R-:W-:-:S07]  /*4530*/  @!P0 IMAD.MOV.U32 R5, RZ, RZ, R19 ;  /* 0x000000ffff058224 */ /* 0x000fce00078e0013 */
.L_x_133:
[----:B------:R-:W-:Y:S05]  /*4540*/  BSYNC.RECONVERGENT B7 ;  /* 0x0000000000077941 */ /* 0x000fea0003800200 */
.L_x_132:
[----:B------:R-:W-:Y:S04]  /*4550*/  BSSY.RECONVERGENT B7, `(.L_x_134) ;  /* 0x0000007000077945 */ /* 0x000fe80003800200 */
[----:B------:R-:W-:Y:S05]  /*4560*/  @P1 BRA `(.L_x_135) ;  /* 0x0000000000141947 */ /* 0x000fea0003800000 */
[----:B------:R-:W2:Y:S02]  /*4570*/  LD.E.64 R20, desc[UR36][R16.64+0x8] ;  /* 0x0000082410147980 */ /* 0x000ea4000c101b00 */
[----:B--2---:R-:W-:-:S14]  /*4580*/  DSETP.GEU.AND P0, PT, R20, R14, PT ;  /* 0x0000000e1400722a */ /* 0x004fdc0003f0e000 */
[----:B------:R-:W-:Y:S02]  /*4590*/  @!P0 IMAD.MOV.U32 R14, RZ, RZ, R20 ;  /* 0x000000ffff0e8224 */ /* 0x000fe400078e0014 */
[----:B------:R-:W-:Y:S02]  /*45a0*/  @!P0 IMAD.MOV.U32 R15, RZ, RZ, R21 ;  /* 0x000000ffff0f8224 */ /* 0x000fe400078e0015 */
[----:B------:R-:W-:-:S07]  /*45b0*/  @!P0 VIADD R5, R19, 0x1 ;  /* 0x0000000113058836 */ /* 0x000fce0000000000 */
.L_x_135:
[----:B------:R-:W-:Y:S05]  /*45c0*/  BSYNC.RECONVERGENT B7 ;  /* 0x0000000000077941 */ /* 0x000fea0003800200 */
.L_x_134:
[----:B------:R-:W-:Y:S04]  /*45d0*/  BSSY.RECONVERGENT B7, `(.L_x_136) ;  /* 0x0000007000077945 */ /* 0x000fe80003800200 */
[----:B------:R-:W-:Y:S05]  /*45e0*/  @P2 BRA `(.L_x_137) ;  /* 0x0000000000142947 */ /* 0x000fea0003800000 */
[----:B------:R-:W2:Y:S02]  /*45f0*/  LD.E.64 R20, desc[UR36][R16.64+0x10] ;  /* 0x0000102410147980 */ /* 0x000ea4000c101b00 */
[----:B--2---:R-:W-:-:S14]  /*4600*/  DSETP.GEU.AND P0, PT, R20, R14, PT ;  /* 0x0000000e1400722a */ /* 0x004fdc0003f0e000 */
[----:B------:R-:W-:Y:S01]  /*4610*/  @!P0 IMAD.MOV.U32 R14, RZ, RZ, R20 ;  /* 0x000000ffff0e8224 */ /* 0x000fe200078e0014 */
[----:B------:R-:W-:Y:S01]  /*4620*/  @!P0 MOV R15, R21 ;  /* 0x00000015000f8202 */ /* 0x000fe20000000f00 */
[----:B------:R-:W-:-:S07]  /*4630*/  @!P0 VIADD R5, R19, 0x2 ;  /* 0x0000000213058836 */ /* 0x000fce0000000000 */
.L_x_137:
[----:B------:R-:W-:Y:S05]  /*4640*/  BSYNC.RECONVERGENT B7 ;  /* 0x0000000000077941 */ /* 0x000fea0003800200 */
.L_x_136:
[----:B------:R-:W-:Y:S04]  /*4650*/  BSSY.RECONVERGENT B7, `(.L_x_138) ;  /* 0x0000007000077945 */ /* 0x000fe80003800200 */
[----:B------:R-:W-:Y:S05]  /*4660*/  @P3 BRA `(.L_x_139) ;  /* 0x0000000000143947 */ /* 0x000fea0003800000 */
[----:B------:R-:W2:Y:S02]  /*4670*/  LD.E.64 R16, desc[UR36][R16.64+0x18] ;  /* 0x0000182410107980 */ /* 0x000ea4000c101b00 */
[----:B--2---:R-:W-:-:S14]  /*4680*/  DSETP.GEU.AND P0, PT, R16, R14, PT ;  /* 0x0000000e1000722a */ /* 0x004fdc0003f0e000 */
[----:B------:R-:W-:Y:S02]  /*4690*/  @!P0 IMAD.MOV.U32 R14, RZ, RZ, R16 ;  /* 0x000000ffff0e8224 */ /* 0x000fe400078e0010 */
[----:B------:R-:W-:Y:S02]  /*46a0*/  @!P0 IMAD.MOV.U32 R15, RZ, RZ, R17 ;  /* 0x000000ffff0f8224 */ /* 0x000fe400078e0011 */
[----:B------:R-:W-:-:S07]  /*46b0*/  @!P0 VIADD R5, R19, 0x3 ;  /* 0x0000000313058836 */ /* 0x000fce0000000000 */
.L_x_139:
[----:B------:R-:W-:Y:S05]  /*46c0*/  BSYNC.RECONVERGENT B7 ;  /* 0x0000000000077941 */ /* 0x000fea0003800200 */
.L_x_138:
[----:B------:R-:W-:-:S05]  /*46d0*/  VIADD R19, R19, 0x4 ;  /* 0x0000000413137836 */ /* 0x000fca0000000000 */
[----:B------:R-:W-:-:S13]  /*46e0*/  ISETP.NE.AND P0, PT, R19, R4, PT ;  /* 0x000000041300720c */ /* 0x000fda0003f05270 */
[----:B------:R-:W-:Y:S05]  /*46f0*/  @P0 BRA `(.L_x_140) ;  /* 0xfffffffc004c0947 */ /* 0x000fea000383ffff */
[----:B------:R-:W-:Y:S05]  /*4700*/  BSYNC.RECONVERGENT B5 ;  /* 0x0000000000057941 */ /* 0x000fea0003800200 */
.L_x_131:
[----:B------:R-:W-:-:S07]  /*4710*/  IMAD.MOV.U32 R21, RZ, RZ, R4 ;  /* 0x000000ffff157224 */ /* 0x000fce00078e0004 */
.L_x_130:
[----:B------:R-:W-:Y:S05]  /*4720*/  BSYNC.RECONVERGENT B6 ;  /* 0x0000000000067941 */ /* 0x000fea0003800200 */
.L_x_129:
[----:B------:R-:W-:Y:S01]  /*4730*/  ISETP.NE.AND P0, PT, R3, RZ, PT ;  /* 0x000000ff0300720c */ /* 0x000fe20003f05270 */
[----:B------:R-:W-:-:S12]  /*4740*/  BSSY.RECONVERGENT B5, `(.L_x_141) ;  /* 0x0000022000057945 */ /* 0x000fd80003800200 */
[----:B------:R-:W-:Y:S05]  /*4750*/  @!P0 BRA `(.L_x_142) ;  /* 0x0000000000808947 */ /* 0x000fea0003800000 */
[----:B------:R-:W-:-:S05]  /*4760*/  IMAD.WIDE.U32 R16, R21, 0x4, R10 ;  /* 0x0000000415107825 */ /* 0x000fca00078e000a */
[----:B------:R-:W2:Y:S01]  /*4770*/  LD.E R18, desc[UR36][R16.64] ;  /* 0x0000002410127980 */ /* 0x000ea2000c101900 */
[----:B------:R-:W-:Y:S01]  /*4780*/  BSSY.RECONVERGENT B6, `(.L_x_143) ;  /* 0x000000a000067945 */ /* 0x000fe20003800200 */
[----:B------:R-:W-:Y:S02]  /*4790*/  ISETP.NE.AND P1, PT, R3, 0x1, PT ;  /* 0x000000010300780c */ /* 0x000fe40003f25270 */
[----:B--2---:R-:W-:Y:S01]  /*47a0*/  ISETP.NE.AND P0, PT, R18, 0x1, PT ;  /* 0x000000011200780c */ /* 0x004fe20003f05270 */
[----:B------:R-:W-:-:S12]  /*47b0*/  IMAD.WIDE.U32 R18, R21, 0x8, R8 ;  /* 0x0000000815127825 */ /* 0x000fd800078e0008 */
[----:B------:R-:W-:Y:S05]  /*47c0*/  @P0 BRA `(.L_x_144) ;  /* 0x0000000000140947 */ /* 0x000fea0003800000 */
[----:B------:R-:W2:Y:S02]  /*47d0*/  LD.E.64 R22, desc[UR36][R18.64] ;  /* 0x0000002412167980 */ /* 0x000ea4000c101b00 */
[----:B--2---:R-:W-:-:S14]  /*47e0*/  DSETP.GEU.AND P0, PT, R22, R14, PT ;  /* 0x0000000e1600722a */ /* 0x004fdc0003f0e000 */
[----:B------:R-:W-:Y:S01]  /*47f0*/  @!P0 MOV R14, R22 ;  /* 0x00000016000e8202 */ /* 0x000fe20000000f00 */
[----:B------:R-:W-:Y:S02]  /*4800*/  @!P0 IMAD.MOV.U32 R15, RZ, RZ, R23 ;  /* 0x000000ffff0f8224 */ /* 0x000fe400078e0017 */
[----:B------:R-:W-:-:S07]  /*4810*/  @!P0 IMAD.MOV.U32 R5, RZ, RZ, R21 ;  /* 0x000000ffff058224 */ /* 0x000fce00078e0015 */
.L_x_144:
[----:B------:R-:W-:Y:S05]  /*4820*/  BSYNC.RECONVERGENT B6 ;  /* 0x0000000000067941 */ /* 0x000fea0003800200 */
.L_x_143:
[----:B------:R-:W-:Y:S05]  /*4830*/  @!P1 BRA `(.L_x_142) ;  /* 0x0000000000489947 */ /* 0x000fea0003800000 */
[----:B------:R-:W2:Y:S01]  /*4840*/  LD.E R20, desc[UR36][R16.64+0x4] ;  /* 0x0000042410147980 */ /* 0x000ea2000c101900 */
[----:B------:R-:W-:Y:S01]  /*4850*/  BSSY.RECONVERGENT B6, `(.L_x_145) ;  /* 0x0000009000067945 */ /* 0x000fe20003800200 */
[----:B------:R-:W-:Y:S02]  /*4860*/  ISETP.NE.AND P1, PT, R3, 0x2, PT ;  /* 0x000000020300780c */ /* 0x000fe40003f25270 */
[----:B--2---:R-:W-:-:S13]  /*4870*/  ISETP.NE.AND P0, PT, R20, 0x1, PT ;  /* 0x000000011400780c */ /* 0x004fda0003f05270 */
[----:B------:R-:W-:Y:S05]  /*4880*/  @P0 BRA `(.L_x_146) ;  /* 0x0000000000140947 */ /* 0x000fea0003800000 */
[----:B------:R-:W2:Y:S02]  /*4890*/  LD.E.64 R22, desc[UR36][R18.64+0x8] ;  /* 0x0000082412167980 */ /* 0x000ea4000c101b00 */
[----:B--2---:R-:W-:-:S14]  /*48a0*/  DSETP.GEU.AND P0, PT, R22, R14, PT ;  /* 0x0000000e1600722a */ /* 0x004fdc0003f0e000 */
[----:B------:R-:W-:Y:S02]  /*48b0*/  @!P0 IMAD.MOV.U32 R14, RZ, RZ, R22 ;  /* 0x000000ffff0e8224 */ /* 0x000fe400078e0016 */
[----:B------:R-:W-:Y:S02]  /*48c0*/  @!P0 IMAD.MOV.U32 R15, RZ, RZ, R23 ;  /* 0x000000ffff0f8224 */ /* 0x000fe400078e0017 */
[----:B------:R-:W-:-:S07]  /*48d0*/  @!P0 VIADD R5, R21, 0x1 ;  /* 0x0000000115058836 */ /* 0x000fce0000000000 */
.L_x_146:
[----:B------:R-:W-:Y:S05]  /*48e0*/  BSYNC.RECONVERGENT B6 ;  /* 0x0000000000067941 */ /* 0x000fea0003800200 */
.L_x_145:
[----:B------:R-:W-:Y:S05]  /*48f0*/  @!P1 BRA `(.L_x_142) ;  /* 0x0000000000189947 */ /* 0x000fea0003800000 */
[----:B------:R-:W2:Y:S02]  /*4900*/  LD.E R16, desc[UR36][R16.64+0x8] ;  /* 0x0000082410107980 */ /* 0x000ea4000c101900 */
[----:B--2---:R-:W-:-:S13]  /*4910*/  ISETP.NE.AND P0, PT, R16, 0x1, PT ;  /* 0x000000011000780c */ /* 0x004fda0003f05270 */
[----:B------:R-:W-:Y:S05]  /*4920*/  @P0 BRA `(.L_x_142) ;  /* 0x00000000000c0947 */ /* 0x000fea0003800000 */
[----:B------:R-:W2:Y:S02]  /*4930*/  LD.E.64 R18, desc[UR36][R18.64+0x10] ;  /* 0x0000102412127980 */ /* 0x000ea4000c101b00 */
[----:B--2---:R-:W-:-:S14]  /*4940*/  DSETP.GEU.AND P0, PT, R18, R14, PT ;  /* 0x0000000e1200722a */ /* 0x004fdc0003f0e000 */
[----:B------:R-:W-:-:S07]  /*4950*/  @!P0 VIADD R5, R21, 0x2 ;  /* 0x0000000215058836 */ /* 0x000fce0000000000 */
.L_x_142:
[----:B------:R-:W-:Y:S05]  /*4960*/  BSYNC.RECONVERGENT B5 ;  /* 0x0000000000057941 */ /* 0x000fea0003800200 */
.L_x_141:
[----:B------:R-:W-:-:S13]  /*4970*/  ISETP.GE.AND P0, PT, R5, RZ, PT ;  /* 0x000000ff0500720c */ /* 0x000fda0003f06270 */
[----:B------:R-:W-:Y:S05]  /*4980*/  @!P0 EXIT ;  /* 0x000000000000894d */ /* 0x000fea0003800000 */
[C---:B------:R-:W-:Y:S01]  /*4990*/  IMAD.WIDE.U32 R16, R5.reuse, 0x4, R10 ;  /* 0x0000000405107825 */ /* 0x040fe200078e000a */
[----:B------:R-:W-:Y:S01]  /*49a0*/  ISETP.GE.U32.AND P0, PT, R2, 0x3, PT ;  /* 0x000000030200780c */ /* 0x000fe20003f06070 */
[----:B------:R-:W-:Y:S01]  /*49b0*/  BSSY.RECONVERGENT B6, `(.L_x_147) ;  /* 0x000005c000067945 */ /* 0x000fe20003800200 */
[----:B------:R-:W-:Y:S01]  /*49c0*/  MOV R27, RZ ;  /* 0x000000ff001b7202 */ /* 0x000fe20000000f00 */
[----:B------:R-:W-:Y:S01]  /*49d0*/  IMAD R26, R0, R5, RZ ;  /* 0x00000005001a7224 */ /* 0x000fe200078e02ff */
[----:B------:R0:W-:Y:S01]  /*49e0*/  ST.E desc[UR36][R16.64], RZ ;  /* 0x000000ff10007985 */ /* 0x0001e2000c101924 */
[----:B------:R-:W-:-:S08]  /*49f0*/  IMAD.WIDE.U32 R14, R5, 0x8, R8 ;  /* 0x00000008050e7825 */ /* 0x000fd000078e0008 */
[----:B------:R-:W-:Y:S05]  /*4a00*/  @!P0 BRA `(.L_x_148) ;  /* 0x0000000400588947 */ /* 0x000fea0003800000 */
[----:B------:R-:W-:Y:S01]  /*4a10*/  BSSY.RECONVERGENT B5, `(.L_x_149) ;  /* 0x0000054000057945 */ /* 0x000fe20003800200 */
[----:B------:R-:W-:-:S07]  /*4a20*/  IMAD.MOV.U32 R27, RZ, RZ, RZ ;  /* 0x000000ffff1b7224 */ /* 0x000fce00078e00ff */
.L_x_158:
[----:B------:R-:W-:Y:S01]  /*4a30*/  ISETP.NE.AND P0, PT, R27, R5, PT ;  /* 0x000000051b00720c */ /* 0x000fe20003f05270 */
[----:B------:R-:W-:-:S12]  /*4a40*/  BSSY.RECONVERGENT B7, `(.L_x_150) ;  /* 0x0000010000077945 */ /* 0x000fd80003800200 */
[----:B012---:R-:W-:Y:S05]  /*4a50*/  @!P0 BRA `(.L_x_151) ;  /* 0x0000000000388947 */ /* 0x007fea0003800000 */
[----:B0-----:R-:W-:-:S04]  /*4a60*/  IMAD.IADD R17, R26, 0x1, R27 ;  /* 0x000000011a117824 */ /* 0x001fc800078e021b */
[----:B------:R-:W-:-:S05]  /*4a70*/  IMAD.WIDE.U32 R16, R17, 0x4, R12 ;  /* 0x0000000411107825 */ /* 0x000fca00078e000c */
[----:B------:R-:W2:Y:S02]  /*4a80*/  LD.E R24, desc[UR36][R16.64] ;  /* 0x0000002410187980 */ /* 0x000ea4000c101900 */
[----:B--2---:R-:W-:-:S13]  /*4a90*/  ISETP.GE.AND P0, PT, R24, 0x1, PT ;  /* 0x000000011800780c */ /* 0x004fda0003f06270 */
[----:B------:R-:W-:Y:S05]  /*4aa0*/  @!P0 BRA `(.L_x_151) ;  /* 0x0000000000248947 */ /* 0x000fea0003800000 */
[----:B------:R-:W2:Y:S01]  /*4ab0*/  LD.E.64 R22, desc[UR36][R14.64] ;  /* 0x000000240e167980 */ /* 0x000ea2000c101b00 */
[----:B------:R-:W-:-:S05]  /*4ac0*/  IMAD.WIDE.U32 R16, R27, 0x8, R8 ;  /* 0x000000081b107825 */ /* 0x000fca00078e0008 */
[----:B------:R-:W3:Y:S01]  /*4ad0*/  LD.E.64 R18, desc[UR36][R16.64] ;  /* 0x0000002410127980 */ /* 0x000ee2000c101b00 */
[----:B------:R-:W2:Y:S02]  /*4ae0*/  I2F.F64.U32 R20, R24 ;  /* 0x0000001800147312 */ /* 0x000ea40000201800 */
[----:B--2---:R-:W-:-:S08]  /*4af0*/  DADD R20, R22, R20 ;  /* 0x0000000016147229 */ /* 0x004fd00000000014 */
[----:B---3--:R-:W-:-:S14]  /*4b00*/  DSETP.GEU.AND P0, PT, R20, R18, PT ;  /* 0x000000121400722a */ /* 0x008fdc0003f0e000 */
[----:B------:R-:W-:Y:S01]  /*4b10*/  @!P0 IMAD.WIDE.U32 R18, R27, 0x4, R6 ;  /* 0x000000041b128825 */ /* 0x000fe200078e0006 */
[----:B------:R1:W-:Y:S04]  /*4b20*/  @!P0 ST.E.64 desc[UR36][R16.64], R20 ;  /* 0x0000001410008985 */ /* 0x0003e8000c101b24 */
[----:B------:R1:W-:Y:S02]  /*4b30*/  @!P0 ST.E desc[UR36][R18.64], R5 ;  /* 0x0000000512008985 */ /* 0x0003e4000c101924 */
.L_x_151:
[----:B------:R-:W-:Y:S05]  /*4b40*/  BSYNC.RECONVERGENT B7 ;  /* 0x0000000000077941 */ /* 0x000fea0003800200 */
.L_x_150:
[C---:B01----:R-:W-:Y:S01]  /*4b50*/  VIADD R16, R27.reuse, 0x1 ;  /* 0x000000011b107836 */ /* 0x043fe20000000000 */
[----:B------:R-:W-:Y:S01]  /*4b60*/  IADD3 R17, P0, PT, R26, R27, RZ ;  /* 0x0000001b1a117210 */ /* 0x000fe20007f1e0ff */
[C---:B------:R-:W-:Y:S01]  /*4b70*/  VIADD R18, R27.reuse, 0x2 ;  /* 0x000000021b127836 */ /* 0x040fe20000000000 */
[----:B------:R-:W-:Y:S01]  /*4b80*/  BSSY.RECONVERGENT B7, `(.L_x_152) ;  /* 0x0000017000077945 */ /* 0x000fe20003800200 */
[----:B------:R-:W-:Y:S01]  /*4b90*/  VIADD R20, R27, 0x3 ;  /* 0x000000031b147836 */ /* 0x000fe20000000000 */
[-C--:B------:R-:W-:Y:S01]  /*4ba0*/  ISETP.NE.AND P2, PT, R16, R5.reuse, PT ;  /* 0x000000051000720c */ /* 0x080fe20003f45270 */
[----:B------:R-:W-:Y:S01]  /*4bb0*/  IMAD.X R19, RZ, RZ, RZ, P0 ;  /* 0x000000ffff137224 */ /* 0x000fe200000e06ff */
[----:B------:R-:W-:Y:S02]  /*4bc0*/  LEA R16, P3, R17, R12, 0x2 ;  /* 0x0000000c11107211 */ /* 0x000fe400078610ff */
[-C--:B------:R-:W-:Y:S02]  /*4bd0*/  ISETP.NE.AND P1, PT, R18, R5.reuse, PT ;  /* 0x000000051200720c */ /* 0x080fe40003f25270 */
[----:B------:R-:W-:-:S02]  /*4be0*/  ISETP.NE.AND P0, PT, R20, R5, PT ;  /* 0x000000051400720c */ /* 0x000fc40003f05270 */
[----:B------:R-:W-:-:S05]  /*4bf0*/  LEA.HI.X R17, R17, R13, R19, 0x2, P3 ;  /* 0x0000000d11117211 */ /* 0x000fca00018f1413 */
[----:B------:R-:W-:Y:S06]  /*4c00*/  @!P2 BRA `(.L_x_153) ;  /* 0x000000000038a947 */ /* 0x000fec0003800000 */
[----:B------:R-:W2:Y:S02]  /*4c10*/  LD.E R28, desc[UR36][R16.64+0x4] ;  /* 0x00000424101c7980 */ /* 0x000ea4000c101900 */
[----:B--2---:R-:W-:-:S13]  /*4c20*/  ISETP.GE.AND P2, PT, R28, 0x1, PT ;  /* 0x000000011c00780c */ /* 0x004fda0003f46270 */
[----:B------:R-:W-:Y:S05]  /*4c30*/  @!P2 BRA `(.L_x_153) ;  /* 0x00000000002ca947 */ /* 0x000fea0003800000 */
[C---:B------:R-:W-:Y:S01]  /*4c40*/  LEA R18, P2, R27.reuse, R8, 0x3 ;  /* 0x000000081b127211 */ /* 0x040fe200078418ff */
[----:B------:R-:W2:Y:S03]  /*4c50*/  LD.E.64 R24, desc[UR36][R14.64] ;  /* 0x000000240e187980 */ /* 0x000ea6000c101b00 */
[----:B------:R-:W-:-:S05]  /*4c60*/  LEA.HI.X R19, R27, R9, RZ, 0x3, P2 ;  /* 0x000000091b137211 */ /* 0x000fca00010f1cff */
[----:B------:R-:W3:Y:S01]  /*4c70*/  LD.E.64 R20, desc[UR36][R18.64+0x8] ;  /* 0x0000082412147980 */ /* 0x000ee2000c101b00 */
[----:B------:R-:W2:Y:S02]  /*4c80*/  I2F.F64.U32 R22, R28 ;  /* 0x0000001c00167312 */ /* 0x000ea40000201800 */
[----:B--2---:R-:W-:-:S08]  /*4c90*/  DADD R22, R24, R22 ;  /* 0x0000000018167229 */ /* 0x004fd00000000016 */
[----:B---3--:R-:W-:-:S14]  /*4ca0*/  DSETP.GEU.AND P2, PT, R22, R20, PT ;  /* 0x000000141600722a */ /* 0x008fdc0003f4e000 */
[C---:B------:R-:W-:Y:S01]  /*4cb0*/  @!P2 LEA R20, P3, R27.reuse, R6, 0x2 ;  /* 0x000000061b14a211 */ /* 0x040fe200078610ff */
[----:B------:R0:W-:Y:S03]  /*4cc0*/  @!P2 ST.E.64 desc[UR36][R18.64+0x8], R22 ;  /* 0x000008161200a985 */ /* 0x0001e6000c101b24 */
[----:B------:R-:W-:-:S05]  /*4cd0*/  @!P2 LEA.HI.X R21, R27, R7, RZ, 0x2, P3 ;  /* 0x000000071b15a211 */ /* 0x000fca00018f14ff */
[----:B------:R0:W-:Y:S04]  /*4ce0*/  @!P2 ST.E desc[UR36][R20.64+0x4], R5 ;  /* 0x000004051400a985 */ /* 0x0001e8000c101924 */
.L_x_153:
[----:B------:R-:W-:Y:S05]  /*4cf0*/  BSYNC.RECONVERGENT B7 ;  /* 0x0000000000077941 */ /* 0x000fea0003800200 */
.L_x_152:
[----:B------:R-:W-:Y:S04]  /*4d00*/  BSSY.RECONVERGENT B7, `(.L_x_154) ;  /* 0x0000010000077945 */ /* 0x000fe80003800200 */
[----:B------:R-:W-:Y:S05]  /*4d10*/  @!P1 BRA `(.L_x_155) ;  /* 0x0000000000389947 */ /* 0x000fea0003800000 */
[----:B------:R-:W2:Y:S02]  /*4d20*/  LD.E R24, desc[UR36][R16.64+0x8] ;  /* 0x0000082410187980 */ /* 0x000ea4000c101900 */
[----:B--2---:R-:W-:-:S13]  /*4d30*/  ISETP.GE.AND P1, PT, R24, 0x1, PT ;  /* 0x000000011800780c */ /* 0x004fda0003f26270 */
[----:B------:R-:W-:Y:S05]  /*4d40*/  @!P1 BRA `(.L_x_155) ;  /* 0x00000000002c9947 */ /* 0x000fea0003800000 */
[C---:B0-----:R-:W-:Y:S01]  /*4d50*/  LEA R18, P1, R27.reuse, R8, 0x3 ;  /* 0x000000081b127211 */ /* 0x041fe200078218ff */
        /* <DEDUP_REMOVED lines=10> */
.L_x_155:
[----:B------:R-:W-:Y:S05]  /*4e00*/  BSYNC.RECONVERGENT B7 ;  /* 0x0000000000077941 */ /* 0x000fea0003800200 */
.L_x_154:
[----:B------:R-:W-:Y:S04]  /*4e10*/  BSSY.RECONVERGENT B7, `(.L_x_156) ;  /* 0x0000010000077945 */ /* 0x000fe80003800200 */
[----:B------:R-:W-:Y:S05]  /*4e20*/  @!P0 BRA `(.L_x_157) ;  /* 0x0000000000388947 */ /* 0x000fea0003800000 */
[----:B------:R-:W2:Y:S02]  /*4e30*/  LD.E R24, desc[UR36][R16.64+0xc] ;  /* 0x00000c2410187980 */ /* 0x000ea4000c101900 */
[----:B--2---:R-:W-:-:S13]  /*4e40*/  ISETP.GE.AND P0, PT, R24, 0x1, PT ;  /* 0x000000011800780c */ /* 0x004fda0003f06270 */
[----:B------:R-:W-:Y:S05]  /*4e50*/  @!P0 BRA `(.L_x_157) ;  /* 0x00000000002c8947 */ /* 0x000fea0003800000 */
[C---:B------:R-:W-:Y:S01]  /*4e60*/  LEA R16, P0, R27.reuse, R8, 0x3 ;  /* 0x000000081b107211 */ /* 0x040fe200078018ff */
[----:B01----:R-:W2:Y:S03]  /*4e70*/  LD.E.64 R22, desc[UR36][R14.64] ;  /* 0x000000240e167980 */ /* 0x003ea6000c101b00 */
        /* <DEDUP_REMOVED lines=9> */
.L_x_157:
[----:B------:R-:W-:Y:S05]  /*4f10*/  BSYNC.RECONVERGENT B7 ;  /* 0x0000000000077941 */ /* 0x000fea0003800200 */
.L_x_156:
[----:B------:R-:W-:-:S04]  /*4f20*/  IADD3 R27, PT, PT, R27, 0x4, RZ ;  /* 0x000000041b1b7810 */ /* 0x000fc80007ffe0ff */
[----:B------:R-:W-:-:S13]  /*4f30*/  ISETP.NE.AND P0, PT, R27, R4, PT ;  /* 0x000000041b00720c */ /* 0x000fda0003f05270 */
[----:B------:R-:W-:Y:S05]  /*4f40*/  @P0 BRA `(.L_x_158) ;  /* 0xfffffff800b80947 */ /* 0x000fea000383ffff */
[----:B------:R-:W-:Y:S05]  /*4f50*/  BSYNC.RECONVERGENT B5 ;  /* 0x0000000000057941 */ /* 0x000fea0003800200 */
.L_x_149:
[----:B------:R-:W-:-:S07]  /*4f60*/  IMAD.MOV.U32 R27, RZ, RZ, R4 ;  /* 0x000000ffff1b7224 */ /* 0x000fce00078e0004 */
.L_x_148:
[----:B------:R-:W-:Y:S05]  /*4f70*/  BSYNC.RECONVERGENT B6 ;  /* 0x0000000000067941 */ /* 0x000fea0003800200 */
.L_x_147:
[----:B------:R-:W-:-:S13]  /*4f80*/  ISETP.NE.AND P0, PT, R3, RZ, PT ;  /* 0x000000ff0300720c */ /* 0x000fda0003f05270 */
[----:B------:R-:W-:Y:S05]  /*4f90*/  @!P0 BRA `(.L_x_159) ;  /* 0xfffffff000c08947 */ /* 0x000fea000383ffff */
[----:B------:R-:W-:Y:S05]  /*4fa0*/  BSYNC.RECONVERGENT B0 ;  /* 0x0000000000007941 */ /* 0x000fea0003800200 */
.L_x_125:
[----:B------:R-:W-:Y:S01]  /*4fb0*/  ISETP.NE.AND P0, PT, R27, R5, PT ;  /* 0x000000051b00720c */ /* 0x000fe20003f05270 */
[----:B------:R-:W-:-:S12]  /*4fc0*/  BSSY.RECONVERGENT B0, `(.L_x_160) ;  /* 0x0000010000007945 */ /* 0x000fd80003800200 */
[----:B------:R-:W-:Y:S05]  /*4fd0*/  @!P0 BRA `(.L_x_161) ;  /* 0x0000000000388947 */ /* 0x000fea0003800000 */
[----:B0-2---:R-:W-:-:S04]  /*4fe0*/  IMAD.IADD R17, R26, 0x1, R27 ;  /* 0x000000011a117824 */ /* 0x005fc800078e021b */
[----:B------:R-:W-:-:S05]  /*4ff0*/  IMAD.WIDE.U32 R16, R17, 0x4, R12 ;  /* 0x0000000411107825 */ /* 0x000fca00078e000c */
[----:B------:R-:W2:Y:S02]  /*5000*/  LD.E R24, desc[UR36][R16.64] ;  /* 0x0000002410187980 */ /* 0x000ea4000c101900 */
[----:B--2---:R-:W-:-:S13]  /*5010*/  ISETP.GE.AND P0, PT, R24, 0x1, PT ;  /* 0x000000011800780c */ /* 0x004fda0003f06270 */
[----:B------:R-:W-:Y:S05]  /*5020*/  @!P0 BRA `(.L_x_161) ;  /* 0x0000000000248947 */ /* 0x000fea0003800000 */
[----:B-1----:R-:W2:Y:S01]  /*5030*/  LD.E.64 R22, desc[UR36][R14.64] ;  /* 0x000000240e167980 */ /* 0x002ea2000c101b00 */
        /* <DEDUP_REMOVED lines=8> */
.L_x_161:
[----:B------:R-:W-:Y:S05]  /*50c0*/  BSYNC.RECONVERGENT B0 ;  /* 0x0000000000007941 */ /* 0x000fea0003800200 */
.L_x_160:
[----:B------:R-:W-:-:S13]  /*50d0*/  ISETP.NE.AND P0, PT, R3, 0x1, PT ;  /* 0x000000010300780c */ /* 0x000fda0003f05270 */
[----:B------:R-:W-:Y:S05]  /*50e0*/  @!P0 BRA `(.L_x_162) ;  /* 0xfffffff000688947 */ /* 0x000fea000383ffff */
[----:B------:R-:W-:Y:S05]  /*50f0*/  BSYNC.RECONVERGENT B1 ;  /* 0x0000000000017941 */ /* 0x000fea0003800200 */
.L_x_124:
[----:B0-23--:R-:W-:Y:S01]  /*5100*/  IADD3 R17, P0, PT, R26, R27, RZ ;  /* 0x0000001b1a117210 */ /* 0x00dfe20007f1e0ff */
[----:B------:R-:W-:Y:S01]  /*5110*/  VIADD R16, R27, 0x1 ;  /* 0x000000011b107836 */ /* 0x000fe20000000000 */
[----:B------:R-:W-:Y:S02]  /*5120*/  BSSY.RECONVERGENT B0, `(.L_x_163) ;  /* 0x0000014000007945 */ /* 0x000fe40003800200 */
[----:B-1----:R-:W-:Y:S01]  /*5130*/  LEA R18, P1, R17, R12, 0x2 ;  /* 0x0000000c11127211 */ /* 0x002fe200078210ff */
[----:B------:R-:W-:Y:S01]  /*5140*/  IMAD.X R19, RZ, RZ, RZ, P0 ;  /* 0x000000ffff137224 */ /* 0x000fe200000e06ff */
[----:B------:R-:W-:-:S04]  /*5150*/  ISETP.NE.AND P0, PT, R16, R5, PT ;  /* 0x000000051000720c */ /* 0x000fc80003f05270 */
[----:B------:R-:W-:-:S09]  /*5160*/  LEA.HI.X R19, R17, R13, R19, 0x2, P1 ;  /* 0x0000000d11137211 */ /* 0x000fd200008f1413 */
[----:B------:R-:W-:Y:S05]  /*5170*/  @!P0 BRA `(.L_x_164) ;  /* 0x0000000000388947 */ /* 0x000fea0003800000 */
        /* <DEDUP_REMOVED lines=14> */
.L_x_164:
[----:B------:R-:W-:Y:S05]  /*5260*/  BSYNC.RECONVERGENT B0 ;  /* 0x0000000000007941 */ /* 0x000fea0003800200 */
.L_x_163:
[----:B0-----:R-:W-:-:S05]  /*5270*/  VIADD R16, R27, 0x2 ;  /* 0x000000021b107836 */ /* 0x001fca0000000000 */
[----:B------:R-:W-:-:S04]  /*5280*/  ISETP.NE.AND P0, PT, R16, R5, PT ;  /* 0x000000051000720c */ /* 0x000fc80003f05270 */
[----:B------:R-:W-:-:S13]  /*5290*/  ISETP.EQ.OR P0, PT, R3, 0x2, !P0 ;  /* 0x000000020300780c */ /* 0x000fda0004702670 */
[----:B------:R-:W-:Y:S05]  /*52a0*/  @P0 BRA `(.L_x_165) ;  /* 0xffffffec00f40947 */ /* 0x000fea000383ffff */
[----:B------:R-:W-:Y:S05]  /*52b0*/  BSYNC.RECONVERGENT B2 ;  /* 0x0000000000027941 */ /* 0x000fea0003800200 */
.L_x_123:
[----:B------:R-:W2:Y:S02]  /*52c0*/  LD.E R22, desc[UR36][R18.64+0x8] ;  /* 0x0000082412167980 */ /* 0x000ea4000c101900 */
[----:B--2---:R-:W-:-:S13]  /*52d0*/  ISETP.GE.AND P0, PT, R22, 0x1, PT ;  /* 0x000000011600780c */ /* 0x004fda0003f06270 */
[----:B------:R-:W-:Y:S05]  /*52e0*/  @!P0 BRA `(.L_x_166) ;  /* 0xffffffec00e08947 */ /* 0x000fea000383ffff */
[----:B------:R-:W-:Y:S05]  /*52f0*/  BSYNC.RECONVERGENT B3 ;  /* 0x0000000000037941 */ /* 0x000fea0003800200 */
.L_x_122:
[C---:B------:R-:W-:Y:S01]  /*5300*/  LEA R16, P0, R27.reuse, R8, 0x3 ;  /* 0x000000081b107211 */ /* 0x040fe200078018ff */
[----:B------:R-:W2:Y:S03]  /*5310*/  LD.E.64 R14, desc[UR36][R14.64] ;  /* 0x000000240e0e7980 */ /* 0x000ea6000c101b00 */
[----:B------:R-:W-:-:S05]  /*5320*/  LEA.HI.X R17, R27, R9, RZ, 0x3, P0 ;  /* 0x000000091b117211 */ /* 0x000fca00000f1cff */
[----:B------:R-:W3:Y:S01]  /*5330*/  LD.E.64 R18, desc[UR36][R16.64+0x10] ;  /* 0x0000102410127980 */ /* 0x000ee2000c101b00 */
[----:B------:R-:W2:Y:S02]  /*5340*/  I2F.F64.U32 R20, R22 ;  /* 0x0000001600147312 */ /* 0x000ea40000201800 */
[----:B--2---:R-:W-:-:S08]  /*5350*/  DADD R20, R14, R20 ;  /* 0x000000000e147229 */ /* 0x004fd00000000014 */
[----:B---3--:R-:W-:-:S14]  /*5360*/  DSETP.GEU.AND P0, PT, R20, R18, PT ;  /* 0x000000121400722a */ /* 0x008fdc0003f0e000 */
[----:B------:R-:W-:Y:S05]  /*5370*/  @P0 BRA `(.L_x_167) ;  /* 0xffffffec00b80947 */ /* 0x000fea000383ffff */
[----:B------:R-:W-:Y:S05]  /*5380*/  BSYNC.RECONVERGENT B4 ;  /* 0x0000000000047941 */ /* 0x000fea0003800200 */
.L_x_121:
[C---:B------:R-:W-:Y:S01]  /*5390*/  LEA R14, P0, R27.reuse, R6, 0x2 ;  /* 0x000000061b0e7211 */ /* 0x040fe200078010ff */
[----:B------:R0:W-:Y:S03]  /*53a0*/  ST.E.64 desc[UR36][R16.64+0x10], R20 ;  /* 0x0000101410007985 */ /* 0x0001e6000c101b24 */
[----:B------:R-:W-:-:S05]  /*53b0*/  LEA.HI.X R15, R27, R7, RZ, 0x2, P0 ;  /* 0x000000071b0f7211 */ /* 0x000fca00000f14ff */
[----:B------:R0:W-:Y:S01]  /*53c0*/  ST.E desc[UR36][R14.64+0x8], R5 ;  /* 0x000008050e007985 */ /* 0x0001e2000c101924 */
[----:B------:R-:W-:Y:S05]  /*53d0*/  BRA `(.L_x_168) ;  /* 0xffffffec009c7947 */ /* 0x000fea000383ffff */
.L_x_169:
[----:B------:R-:W-:-:S00]  /*53e0*/  BRA `(.L_x_169) ;  /* 0xfffffffc00fc7947 */ /* 0x000fc0000383ffff */
[----:B------:R-:W-:-:S00]  /*53f0*/  NOP ;  /* 0x0000000000007918 */ /* 0x000fc00000000000 */
        /* <DEDUP_REMOVED lines=8> */
.L_x_170:


//--------------------- .nv.global.init           --------------------------
	.section	.nv.global.init,"aw",@progbits
.nv.global.init:
	.type		$str$1,@object
	.size		$str$1,($str$2 - $str$1)
$str$1:
        /*0000*/ 	.byte	0x65, 0x28, 0x25, 0x32, 0x64, 0x2c, 0x20, 0x25, 0x32, 0x64, 0x29, 0x20, 0x3d, 0x20, 0x25, 0x64
        /*0010*/ 	.byte	0x0a, 0x00
	.type		$str$2,@object
	.size		$str$2,($str - $str$2)
$str$2:
        /*0012*/ 	.byte	0x4d, 0x69, 0x6e, 0x69, 0x6d, 0x75, 0x6d, 0x20, 0x53, 0x70, 0x61, 0x6e, 0x6e, 0x69, 0x6e, 0x67
        /*0022*/ 	.byte	0x20, 0x54, 0x72, 0x65, 0x65, 0x20, 0x76, 0x61, 0x6c, 0x75, 0x65, 0x20, 0x3d, 0x20, 0x25, 0x64
        /*0032*/ 	.byte	0x0a, 0x00
	.type		$str,@object
	.size		$str,(.L_0 - $str)
$str:
        /*0034*/ 	.byte	0x54, 0x68, 0x65, 0x20, 0x67, 0x72, 0x61, 0x70, 0x68, 0x20, 0x68, 0x61, 0x73, 0x20, 0x61, 0x74
        /*0044*/ 	.byte	0x20, 0x6c, 0x65, 0x61, 0x73, 0x74, 0x20, 0x6f, 0x6e, 0x65, 0x20, 0x6e, 0x6f, 0x64, 0x65, 0x20
        /*0054*/ 	.byte	0x74, 0x68, 0x61, 0x74, 0x20, 0x69, 0x73, 0x20, 0x64, 0x69, 0x73, 0x63, 0x6f, 0x6e, 0x6e, 0x65
        /*0064*/ 	.byte	0x63, 0x74, 0x65, 0x64, 0x0a, 0x00
.L_0:


//--------------------- .nv.shared.reserved.0     --------------------------
	.section	.nv.shared.reserved.0,"aw",@nobits
	.weak		__nv_reservedSMEM_offset_0_alias
	.size		__nv_reservedSMEM_offset_0_alias, 0, 64
	.other		__nv_reservedSMEM_offset_0_alias,@"STO_CUDA_RESERVED_SHARED STV_DEFAULT"
__nv_reservedSMEM_offset_0_alias:
	.zero		0
	.zero		64


//--------------------- .nv.constant0._Z8myKernelP9inputDataP10outputData --------------------------
	.section	.nv.constant0._Z8myKernelP9inputDataP10outputData,"a",@progbits
	.sectionflags	@""
	.align	4
.nv.constant0._Z8myKernelP9inputDataP10outputData:
	.zero		912


//--------------------- SYMBOLS --------------------------

	.type		.nv.reservedSmem.offset0,@object
	.size		.nv.reservedSmem.offset0,0x4
	.type		vprintf,@function
